	.target	sm_90a

	.elftype	@"ET_EXEC"


//--------------------- .note.nv.tkinfo           --------------------------
	.section	.note.nv.tkinfo,"",@"SHT_NOTE"
	.sectionflags	@"SHF_NOTE_NV_TKINFO"
	.tkinfo
        /*0018*/ 	.word	0x00000002
        /*0030*/ 	.string	""
        /*0030*/ 	.string	"ptxas"
        /*0030*/ 	.string	"Cuda compilation tools, release 13.0, V13.0.88"
        /*0030*/ 	.string	"Build cuda_13.0.r13.0/compiler.36424714_0"
        /*0030*/ 	.string	"-arch sm_90a -m 64 "



//--------------------- .note.nv.cuinfo           --------------------------
	.section	.note.nv.cuinfo,"",@"SHT_NOTE"
	.sectionflags	@"SHF_NOTE_NV_CUINFO"
        /*0018*/ 	.short	0x0002
        /*001a*/ 	.short	0x005a
        /*001c*/ 	.short	0x0082
	.zero		2


//--------------------- .nv.info                  --------------------------
	.section	.nv.info,"",@"SHT_CUDA_INFO"
	.align	4


	//----- nvinfo : EIATTR_REGCOUNT
	.align		4
        /*0000*/ 	.byte	0x04, 0x2f
        /*0002*/ 	.short	(.L_15 - .L_14)
	.align		4
.L_14:
        /*0004*/ 	.word	index@(_ZN7cutlass13device_kernelINS_4gemm6kernel13GemmUniversalIN4cute5tupleIJiiiiEEENS1_10collective13CollectiveMmaINS1_34MainloopSm90TmaGmmaWarpSpecializedILi5ENS5_IJNS4_1CILi1EEESB_SB_EEENS1_35KernelTmaWarpSpecializedCooperativeEEENS5_IJNSA_ILi256EEENSA_ILi64EEENSA_ILi32EEEEEENS_6half_tENS5_IJlSB_lEEESJ_SK_NS4_8TiledMMAINS4_8MMA_AtomIJNS4_4SM904GMMA25MMA_64x64x16_F32F16F16_SSILNSO_5MajorE0ELSQ_0ELNSO_7ScaleInE1ELSR_1EEEEEENS4_6LayoutINS5_IJNSA_ILi2EEESB_SB_EEENS5_IJSB_NSA_ILi0EEESX_EEEEENS5_IJNS4_10UnderscoreES10_S10_EEEEENS4_13SM90_TMA_LOADENS4_14ComposedLayoutINS4_7SwizzleILi2ELi4ELi3EEENS4_18smem_ptr_flag_bitsILi16EEENSU_INS5_IJNSA_ILi8EEESH_EEENS5_IJSH_SB_EEEEEEEvNS4_8identityES13_S1D_vS1E_EENS_8epilogue10collective6detail29Sm90TmaWarpSpecializedAdapterINS1H_15DefaultEpilogueISJ_SK_SK_NS1G_6thread17LinearCombinationISJ_Li1EffLNS1L_9ScaleType4KindE0ELNS_15FloatRoundStyleE2ESJ_EENS1_15EpilogueDefaultEEEEEvvEEEEvNT_6ParamsE)
        /*0008*/ 	.word	0x000000a8


	//----- nvinfo : EIATTR_FRAME_SIZE
	.align		4
.L_15:
        /*000c*/ 	.byte	0x04, 0x11
        /*000e*/ 	.short	(.L_17 - .L_16)
	.align		4
.L_16:
        /*0010*/ 	.word	index@(_ZN7cutlass13device_kernelINS_4gemm6kernel13GemmUniversalIN4cute5tupleIJiiiiEEENS1_10collective13CollectiveMmaINS1_34MainloopSm90TmaGmmaWarpSpecializedILi5ENS5_IJNS4_1CILi1EEESB_SB_EEENS1_35KernelTmaWarpSpecializedCooperativeEEENS5_IJNSA_ILi256EEENSA_ILi64EEENSA_ILi32EEEEEENS_6half_tENS5_IJlSB_lEEESJ_SK_NS4_8TiledMMAINS4_8MMA_AtomIJNS4_4SM904GMMA25MMA_64x64x16_F32F16F16_SSILNSO_5MajorE0ELSQ_0ELNSO_7ScaleInE1ELSR_1EEEEEENS4_6LayoutINS5_IJNSA_ILi2EEESB_SB_EEENS5_IJSB_NSA_ILi0EEESX_EEEEENS5_IJNS4_10UnderscoreES10_S10_EEEEENS4_13SM90_TMA_LOADENS4_14ComposedLayoutINS4_7SwizzleILi2ELi4ELi3EEENS4_18smem_ptr_flag_bitsILi16EEENSU_INS5_IJNSA_ILi8EEESH_EEENS5_IJSH_SB_EEEEEEEvNS4_8identityES13_S1D_vS1E_EENS_8epilogue10collective6detail29Sm90TmaWarpSpecializedAdapterINS1H_15DefaultEpilogueISJ_SK_SK_NS1G_6thread17LinearCombinationISJ_Li1EffLNS1L_9ScaleType4KindE0ELNS_15FloatRoundStyleE2ESJ_EENS1_15EpilogueDefaultEEEEEvvEEEEvNT_6ParamsE)
        /*0014*/ 	.word	0x00000000


	//----- nvinfo : EIATTR_MIN_STACK_SIZE
	.align		4
.L_17:
        /*0018*/ 	.byte	0x04, 0x12
        /*001a*/ 	.short	(.L_19 - .L_18)
	.align		4
.L_18:
        /*001c*/ 	.word	index@(_ZN7cutlass13device_kernelINS_4gemm6kernel13GemmUniversalIN4cute5tupleIJiiiiEEENS1_10collective13CollectiveMmaINS1_34MainloopSm90TmaGmmaWarpSpecializedILi5ENS5_IJNS4_1CILi1EEESB_SB_EEENS1_35KernelTmaWarpSpecializedCooperativeEEENS5_IJNSA_ILi256EEENSA_ILi64EEENSA_ILi32EEEEEENS_6half_tENS5_IJlSB_lEEESJ_SK_NS4_8TiledMMAINS4_8MMA_AtomIJNS4_4SM904GMMA25MMA_64x64x16_F32F16F16_SSILNSO_5MajorE0ELSQ_0ELNSO_7ScaleInE1ELSR_1EEEEEENS4_6LayoutINS5_IJNSA_ILi2EEESB_SB_EEENS5_IJSB_NSA_ILi0EEESX_EEEEENS5_IJNS4_10UnderscoreES10_S10_EEEEENS4_13SM90_TMA_LOADENS4_14ComposedLayoutINS4_7SwizzleILi2ELi4ELi3EEENS4_18smem_ptr_flag_bitsILi16EEENSU_INS5_IJNSA_ILi8EEESH_EEENS5_IJSH_SB_EEEEEEEvNS4_8identityES13_S1D_vS1E_EENS_8epilogue10collective6detail29Sm90TmaWarpSpecializedAdapterINS1H_15DefaultEpilogueISJ_SK_SK_NS1G_6thread17LinearCombinationISJ_Li1EffLNS1L_9ScaleType4KindE0ELNS_15FloatRoundStyleE2ESJ_EENS1_15EpilogueDefaultEEEEEvvEEEEvNT_6ParamsE)
        /*0020*/ 	.word	0x00000000
.L_19:


//--------------------- .nv.compat                --------------------------
	.section	.nv.compat,"",@"SHT_CUDA_COMPAT_INFO"
	.align	4
        /*0000*/ 	.byte	0x02, 0x09, 0x01, 0x00, 0x02, 0x02, 0x04, 0x00, 0x02, 0x05, 0x05, 0x00, 0x03, 0x07, 0x01, 0x01
        /*0010*/ 	.byte	0x02, 0x03, 0x01, 0x00, 0x02, 0x06, 0x01, 0x00, 0x04, 0x0b, 0x08, 0x00, 0x00, 0x00, 0x00, 0x00
        /*0020*/ 	.byte	0x00, 0x00, 0x00, 0x00


//--------------------- .nv.info._ZN7cutlass13device_kernelINS_4gemm6kernel13GemmUniversalIN4cute5tupleIJiiiiEEENS1_10collective13CollectiveMmaINS1_34MainloopSm90TmaGmmaWarpSpecializedILi5ENS5_IJNS4_1CILi1EEESB_SB_EEENS1_35KernelTmaWarpSpecializedCooperativeEEENS5_IJNSA_ILi256EEENSA_ILi64EEENSA_ILi32EEEEEENS_6half_tENS5_IJlSB_lEEESJ_SK_NS4_8TiledMMAINS4_8MMA_AtomIJNS4_4SM904GMMA25MMA_64x64x16_F32F16F16_SSILNSO_5MajorE0ELSQ_0ELNSO_7ScaleInE1ELSR_1EEEEEENS4_6LayoutINS5_IJNSA_ILi2EEESB_SB_EEENS5_IJSB_NSA_ILi0EEESX_EEEEENS5_IJNS4_10UnderscoreES10_S10_EEEEENS4_13SM90_TMA_LOADENS4_14ComposedLayoutINS4_7SwizzleILi2ELi4ELi3EEENS4_18smem_ptr_flag_bitsILi16EEENSU_INS5_IJNSA_ILi8EEESH_EEENS5_IJSH_SB_EEEEEEEvNS4_8identityES13_S1D_vS1E_EENS_8epilogue10collective6detail29Sm90TmaWarpSpecializedAdapterINS1H_15DefaultEpilogueISJ_SK_SK_NS1G_6thread17LinearCombinationISJ_Li1EffLNS1L_9ScaleType4KindE0ELNS_15FloatRoundStyleE2ESJ_EENS1_15EpilogueDefaultEEEEEvvEEEEvNT_6ParamsE --------------------------
	.section	.nv.info._ZN7cutlass13device_kernelINS_4gemm6kernel13GemmUniversalIN4cute5tupleIJiiiiEEENS1_10collective13CollectiveMmaINS1_34MainloopSm90TmaGmmaWarpSpecializedILi5ENS5_IJNS4_1CILi1EEESB_SB_EEENS1_35KernelTmaWarpSpecializedCooperativeEEENS5_IJNSA_ILi256EEENSA_ILi64EEENSA_ILi32EEEEEENS_6half_tENS5_IJlSB_lEEESJ_SK_NS4_8TiledMMAINS4_8MMA_AtomIJNS4_4SM904GMMA25MMA_64x64x16_F32F16F16_SSILNSO_5MajorE0ELSQ_0ELNSO_7ScaleInE1ELSR_1EEEEEENS4_6LayoutINS5_IJNSA_ILi2EEESB_SB_EEENS5_IJSB_NSA_ILi0EEESX_EEEEENS5_IJNS4_10UnderscoreES10_S10_EEEEENS4_13SM90_TMA_LOADENS4_14ComposedLayoutINS4_7SwizzleILi2ELi4ELi3EEENS4_18smem_ptr_flag_bitsILi16EEENSU_INS5_IJNSA_ILi8EEESH_EEENS5_IJSH_SB_EEEEEEEvNS4_8identityES13_S1D_vS1E_EENS_8epilogue10collective6detail29Sm90TmaWarpSpecializedAdapterINS1H_15DefaultEpilogueISJ_SK_SK_NS1G_6thread17LinearCombinationISJ_Li1EffLNS1L_9ScaleType4KindE0ELNS_15FloatRoundStyleE2ESJ_EENS1_15EpilogueDefaultEEEEEvvEEEEvNT_6ParamsE,"",@"SHT_CUDA_INFO"
	.sectionflags	@""
	.align	4


	//----- nvinfo : EIATTR_CUDA_API_VERSION
	.align		4
        /*0000*/ 	.byte	0x04, 0x37
        /*0002*/ 	.short	(.L_21 - .L_20)
.L_20:
        /*0004*/ 	.word	0x00000082


	//----- nvinfo : EIATTR_KPARAM_INFO
	.align		4
.L_21:
        /*0008*/ 	.byte	0x04, 0x17
        /*000a*/ 	.short	(.L_23 - .L_22)
.L_22:
        /*000c*/ 	.word	0x00000000
        /*0010*/ 	.short	0x0000
        /*0012*/ 	.short	0x0070
        /*0014*/ 	.byte	0x00, 0xf0, 0x01, 0x10


	//----- nvinfo : EIATTR_SPARSE_MMA_MASK
	.align		4
.L_23:
        /*0018*/ 	.byte	0x03, 0x50
        /*001a*/ 	.short	0x0000


	//----- nvinfo : EIATTR_MAXREG_COUNT
	.align		4
        /*001c*/ 	.byte	0x03, 0x1b
        /*001e*/ 	.short	0x00a8


	//----- nvinfo : EIATTR_NUM_BARRIERS
	.align		4
        /*0020*/ 	.byte	0x02, 0x4c
        /*0022*/ 	.byte	0x01
	.zero		1


	//----- nvinfo : EIATTR_EXTERNS
	.align		4
        /*0024*/ 	.byte	0x04, 0x0f
        /*0026*/ 	.short	(.L_25 - .L_24)


	//   ....[0]....
	.align		4
.L_24:
        /*0028*/ 	.word	index@(__assertfail)


	//----- nvinfo : EIATTR_MERCURY_ISA_VERSION
	.align		4
.L_25:
        /*002c*/ 	.byte	0x03, 0x5f
        /*002e*/ 	.short	0x0101


	//----- nvinfo : EIATTR_INT_WARP_WIDE_INSTR_OFFSETS
	.align		4
        /*0030*/ 	.byte	0x04, 0x31
        /*0032*/ 	.short	(.L_27 - .L_26)


	//   ....[0]....
.L_26:
        /*0034*/ 	.word	0x000003a0


	//   ....[1]....
        /*0038*/ 	.word	0x000003b0


	//   ....[2]....
        /*003c*/ 	.word	0x000004f0


	//----- nvinfo : EIATTR_COOP_GROUP_MASK_REGIDS
	.align		4
.L_27:
        /*0040*/ 	.byte	0x04, 0x29
        /*0042*/ 	.short	(.L_29 - .L_28)


	//   ....[0]....
.L_28:
        /*0044*/ 	.word	0xffffffff


	//   ....[1]....
        /*0048*/ 	.word	0xffffffff


	//   ....[2]....
        /*004c*/ 	.word	0xffffffff


	//   ....[3]....
        /*0050*/ 	.word	0xffffffff


	//   ....[4]....
        /*0054*/ 	.word	0xffffffff


	//----- nvinfo : EIATTR_COOP_GROUP_INSTR_OFFSETS
	.align		4
.L_29:
        /*0058*/ 	.byte	0x04, 0x28
        /*005a*/ 	.short	(.L_31 - .L_30)


	//   ....[0]....
.L_30:
        /*005c*/ 	.word	0x00000060


	//   ....[1]....
        /*0060*/ 	.word	0x00000070


	//   ....[2]....
        /*0064*/ 	.word	0x00000130


	//   ....[3]....
        /*0068*/ 	.word	0x000002e0


	//   ....[4]....
        /*006c*/ 	.word	0x00001200


	//----- nvinfo : EIATTR_REG_RECONFIG
	.align		4
.L_31:
        /*0070*/ 	.byte	0x01, 0x54
	.zero		2


	//----- nvinfo : EIATTR_SYSCALL_OFFSETS
	.align		4
        /*0074*/ 	.byte	0x04, 0x46
        /*0076*/ 	.short	(.L_33 - .L_32)


	//   ....[0]....
.L_32:
        /*0078*/ 	.word	0x000013f0


	//----- nvinfo : EIATTR_MBARRIER_INSTR_OFFSETS
	.align		4
.L_33:
        /*007c*/ 	.byte	0x04, 0x39
        /*007e*/ 	.short	(.L_35 - .L_34)


	//   ....[0]....
.L_34:
        /*0080*/ 	.word	0x00000230
        /*0084*/ 	.word	0x000000ff
        /*0088*/ 	.word	0x00000000
        /*008c*/ 	.short	0x0100
        /*008e*/ 	.byte	0x08
	.zero		1


	//   ....[1]....
        /*0090*/ 	.word	0x00000240
        /*0094*/ 	.word	0x000000ff
        /*0098*/ 	.word	0x00000028
        /*009c*/ 	.short	0x0100
        /*009e*/ 	.byte	0x08
	.zero		1


	//   ....[2]....
        /*00a0*/ 	.word	0x00000250
        /*00a4*/ 	.word	0x000000ff
        /*00a8*/ 	.word	0x00000008
        /*00ac*/ 	.short	0x0100
        /*00ae*/ 	.byte	0x08
	.zero		1


	//   ....[3]....
        /*00b0*/ 	.word	0x00000260
        /*00b4*/ 	.word	0x000000ff
        /*00b8*/ 	.word	0x00000030
        /*00bc*/ 	.short	0x0100
        /*00be*/ 	.byte	0x08
	.zero		1


	//   ....[4]....
        /*00c0*/ 	.word	0x00000270
        /*00c4*/ 	.word	0x000000ff
        /*00c8*/ 	.word	0x00000010
        /*00cc*/ 	.short	0x0100
        /*00ce*/ 	.byte	0x08
	.zero		1


	//   ....[5]....
        /*00d0*/ 	.word	0x00000280
        /*00d4*/ 	.word	0x000000ff
        /*00d8*/ 	.word	0x00000038
        /*00dc*/ 	.short	0x0100
        /*00de*/ 	.byte	0x08
	.zero		1


	//   ....[6]....
        /*00e0*/ 	.word	0x00000290
        /*00e4*/ 	.word	0x000000ff
        /*00e8*/ 	.word	0x00000018
        /*00ec*/ 	.short	0x0100
        /*00ee*/ 	.byte	0x08
	.zero		1


	//   ....[7]....
        /*00f0*/ 	.word	0x000002a0
        /*00f4*/ 	.word	0x000000ff
        /*00f8*/ 	.word	0x00000040
        /*00fc*/ 	.short	0x0100
        /*00fe*/ 	.byte	0x08
	.zero		1


	//   ....[8]....
        /*0100*/ 	.word	0x000002b0
        /*0104*/ 	.word	0x000000ff
        /*0108*/ 	.word	0x00000020
        /*010c*/ 	.short	0x0100
        /*010e*/ 	.byte	0x08
	.zero		1


	//   ....[9]....
        /*0110*/ 	.word	0x000002c0
        /*0114*/ 	.word	0x000000ff
        /*0118*/ 	.word	0x00000048
        /*011c*/ 	.short	0x0100
        /*011e*/ 	.byte	0x08
	.zero		1


	//   ....[10]....
        /*0120*/ 	.word	0x00000570
        /*0124*/ 	.word	0x000000ff
        /*0128*/ 	.word	0x00000060
        /*012c*/ 	.short	0x0100
        /*012e*/ 	.byte	0x08
	.zero		1


	//   ....[11]....
        /*0130*/ 	.word	0x000005f0
        /*0134*/ 	.word	0x000000ff
        /*0138*/ 	.word	0x00000068
        /*013c*/ 	.short	0x0100
        /*013e*/ 	.byte	0x08
	.zero		1


	//   ....[12]....
        /*0140*/ 	.word	0x00001470
        /*0144*/ 	.word	0x00000003
        /*0148*/ 	.word	0x00000000
        /*014c*/ 	.short	0x010a
        /*014e*/ 	.byte	0x3f
	.zero		1


	//   ....[13]....
        /*0150*/ 	.word	0x000014d0
        /*0154*/ 	.word	0x00000003
        /*0158*/ 	.word	0x00000000
        /*015c*/ 	.short	0x010a
        /*015e*/ 	.byte	0x3f
	.zero		1


	//   ....[14]....
        /*0160*/ 	.word	0x00001800
        /*0164*/ 	.word	0x000000ff
        /*0168*/ 	.word	0x00000000
        /*016c*/ 	.short	0x010a
        /*016e*/ 	.byte	0x04
	.zero		1


	//   ....[15]....
        /*0170*/ 	.word	0x00001840
        /*0174*/ 	.word	0x000000ff
        /*0178*/ 	.word	0x00000000
        /*017c*/ 	.short	0x010a
        /*017e*/ 	.byte	0x04
	.zero		1


	//   ....[16]....
        /*0180*/ 	.word	0x00001a80
        /*0184*/ 	.word	0x000000ff
        /*0188*/ 	.word	0x00000000
        /*018c*/ 	.short	0x0101
        /*018e*/ 	.byte	0x04
	.zero		1


	//   ....[17]....
        /*0190*/ 	.word	0x00001c60
        /*0194*/ 	.word	0x000000ff
        /*0198*/ 	.word	0x00000000
        /*019c*/ 	.short	0x0101
        /*019e*/ 	.byte	0x06
	.zero		1


	//   ....[18]....
        /*01a0*/ 	.word	0x000079a0
        /*01a4*/ 	.word	0x0000000e
        /*01a8*/ 	.word	0x00000028
        /*01ac*/ 	.short	0x010a
        /*01ae*/ 	.byte	0x3f
	.zero		1


	//   ....[19]....
        /*01b0*/ 	.word	0x00007d30
        /*01b4*/ 	.word	0x00000006
        /*01b8*/ 	.word	0x00000068
        /*01bc*/ 	.short	0x0101
        /*01be*/ 	.byte	0x3f
	.zero		1


	//   ....[20]....
        /*01c0*/ 	.word	0x00008450
        /*01c4*/ 	.word	0x00000007
        /*01c8*/ 	.word	0x00000000
        /*01cc*/ 	.short	0x010a
        /*01ce*/ 	.byte	0x3f
	.zero		1


	//   ....[21]....
        /*01d0*/ 	.word	0x000084d0
        /*01d4*/ 	.word	0x00000009
        /*01d8*/ 	.word	0x00000000
        /*01dc*/ 	.short	0x010a
        /*01de*/ 	.byte	0x3f
	.zero		1


	//   ....[22]....
        /*01e0*/ 	.word	0x00008560
        /*01e4*/ 	.word	0x00000006
        /*01e8*/ 	.word	0x00000000
        /*01ec*/ 	.short	0x010a
        /*01ee*/ 	.byte	0x3f
	.zero		1


	//   ....[23]....
        /*01f0*/ 	.word	0x000085f0
        /*01f4*/ 	.word	0x00000009
        /*01f8*/ 	.word	0x00000000
        /*01fc*/ 	.short	0x010a
        /*01fe*/ 	.byte	0x3f
	.zero		1


	//   ....[24]....
        /*0200*/ 	.word	0x00008680
        /*0204*/ 	.word	0x00000003
        /*0208*/ 	.word	0x00000000
        /*020c*/ 	.short	0x010a
        /*020e*/ 	.byte	0x3f
	.zero		1


	//   ....[25]....
        /*0210*/ 	.word	0x000086e0
        /*0214*/ 	.word	0x00000003
        /*0218*/ 	.word	0x00000000
        /*021c*/ 	.short	0x010a
        /*021e*/ 	.byte	0x3f
	.zero		1


	//   ....[26]....
        /*0220*/ 	.word	0x00008740
        /*0224*/ 	.word	0x00000004
        /*0228*/ 	.word	0x00000000
        /*022c*/ 	.short	0x010a
        /*022e*/ 	.byte	0x3f
	.zero		1


	//   ....[27]....
        /*0230*/ 	.word	0x00008810
        /*0234*/ 	.word	0x0000000e
        /*0238*/ 	.word	0x00000028
        /*023c*/ 	.short	0x010a
        /*023e*/ 	.byte	0x3f
	.zero		1


	//   ....[28]....
        /*0240*/ 	.word	0x000088e0
        /*0244*/ 	.word	0x00000007
        /*0248*/ 	.word	0x00000000
        /*024c*/ 	.short	0x010a
        /*024e*/ 	.byte	0x3f
	.zero		1


	//   ....[29]....
        /*0250*/ 	.word	0x00008930
        /*0254*/ 	.word	0x00000009
        /*0258*/ 	.word	0x00000000
        /*025c*/ 	.short	0x010a
        /*025e*/ 	.byte	0x3f
	.zero		1


	//   ....[30]....
        /*0260*/ 	.word	0x00008980
        /*0264*/ 	.word	0x00000006
        /*0268*/ 	.word	0x00000000
        /*026c*/ 	.short	0x010a
        /*026e*/ 	.byte	0x3f
	.zero		1


	//   ....[31]....
        /*0270*/ 	.word	0x000089d0
        /*0274*/ 	.word	0x00000009
        /*0278*/ 	.word	0x00000000
        /*027c*/ 	.short	0x010a
        /*027e*/ 	.byte	0x3f
	.zero		1


	//----- nvinfo : EIATTR_NUM_MBARRIERS
	.align		4
.L_35:
        /*0280*/ 	.byte	0x03, 0x38
        /*0282*/ 	.short	0x000c


	//----- nvinfo : EIATTR_EXIT_INSTR_OFFSETS
	.align		4
        /*0284*/ 	.byte	0x04, 0x1c
        /*0286*/ 	.short	(.L_37 - .L_36)


	//   ....[0]....
.L_36:
        /*0288*/ 	.word	0x00000690


	//   ....[1]....
        /*028c*/ 	.word	0x00000f60


	//   ....[2]....
        /*0290*/ 	.word	0x00007080


	//   ....[3]....
        /*0294*/ 	.word	0x000076b0


	//   ....[4]....
        /*0298*/ 	.word	0x000086d0


	//----- nvinfo : EIATTR_MAX_THREADS
	.align		4
.L_37:
        /*029c*/ 	.byte	0x04, 0x05
        /*029e*/ 	.short	(.L_39 - .L_38)
.L_38:
        /*02a0*/ 	.word	0x00000180
        /*02a4*/ 	.word	0x00000001
        /*02a8*/ 	.word	0x00000001


	//----- nvinfo : EIATTR_CRS_STACK_SIZE
	.align		4
.L_39:
        /*02ac*/ 	.byte	0x04, 0x1e
        /*02ae*/ 	.short	(.L_41 - .L_40)
.L_40:
        /*02b0*/ 	.word	0x00000000


	//----- nvinfo : EIATTR_CBANK_PARAM_SIZE
	.align		4
.L_41:
        /*02b4*/ 	.byte	0x03, 0x19
        /*02b6*/ 	.short	0x0470


	//----- nvinfo : EIATTR_PARAM_CBANK
	.align		4
        /*02b8*/ 	.byte	0x04, 0x0a
        /*02ba*/ 	.short	(.L_43 - .L_42)
	.align		4
.L_42:
        /*02bc*/ 	.word	index@(.nv.constant0._ZN7cutlass13device_kernelINS_4gemm6kernel13GemmUniversalIN4cute5tupleIJiiiiEEENS1_10collective13CollectiveMmaINS1_34MainloopSm90TmaGmmaWarpSpecializedILi5ENS5_IJNS4_1CILi1EEESB_SB_EEENS1_35KernelTmaWarpSpecializedCooperativeEEENS5_IJNSA_ILi256EEENSA_ILi64EEENSA_ILi32EEEEEENS_6half_tENS5_IJlSB_lEEESJ_SK_NS4_8TiledMMAINS4_8MMA_AtomIJNS4_4SM904GMMA25MMA_64x64x16_F32F16F16_SSILNSO_5MajorE0ELSQ_0ELNSO_7ScaleInE1ELSR_1EEEEEENS4_6LayoutINS5_IJNSA_ILi2EEESB_SB_EEENS5_IJSB_NSA_ILi0EEESX_EEEEENS5_IJNS4_10UnderscoreES10_S10_EEEEENS4_13SM90_TMA_LOADENS4_14ComposedLayoutINS4_7SwizzleILi2ELi4ELi3EEENS4_18smem_ptr_flag_bitsILi16EEENSU_INS5_IJNSA_ILi8EEESH_EEENS5_IJSH_SB_EEEEEEEvNS4_8identityES13_S1D_vS1E_EENS_8epilogue10collective6detail29Sm90TmaWarpSpecializedAdapterINS1H_15DefaultEpilogueISJ_SK_SK_NS1G_6thread17LinearCombinationISJ_Li1EffLNS1L_9ScaleType4KindE0ELNS_15FloatRoundStyleE2ESJ_EENS1_15EpilogueDefaultEEEEEvvEEEEvNT_6ParamsE)
        /*02c0*/ 	.short	0x0210
        /*02c2*/ 	.short	0x0470


	//----- nvinfo : EIATTR_SW_WAR
	.align		4
.L_43:
        /*02c4*/ 	.byte	0x04, 0x36
        /*02c6*/ 	.short	(.L_45 - .L_44)
.L_44:
        /*02c8*/ 	.word	0x00000008
.L_45:


//--------------------- .nv.callgraph             --------------------------
	.section	.nv.callgraph,"",@"SHT_CUDA_CALLGRAPH"
	.align	4
	.sectionentsize	8
	.align		4
        /*0000*/ 	.word	0x00000000
	.align		4
        /*0004*/ 	.word	0xffffffff
	.align		4
        /*0008*/ 	.word	index@(_ZN7cutlass13device_kernelINS_4gemm6kernel13GemmUniversalIN4cute5tupleIJiiiiEEENS1_10collective13CollectiveMmaINS1_34MainloopSm90TmaGmmaWarpSpecializedILi5ENS5_IJNS4_1CILi1EEESB_SB_EEENS1_35KernelTmaWarpSpecializedCooperativeEEENS5_IJNSA_ILi256EEENSA_ILi64EEENSA_ILi32EEEEEENS_6half_tENS5_IJlSB_lEEESJ_SK_NS4_8TiledMMAINS4_8MMA_AtomIJNS4_4SM904GMMA25MMA_64x64x16_F32F16F16_SSILNSO_5MajorE0ELSQ_0ELNSO_7ScaleInE1ELSR_1EEEEEENS4_6LayoutINS5_IJNSA_ILi2EEESB_SB_EEENS5_IJSB_NSA_ILi0EEESX_EEEEENS5_IJNS4_10UnderscoreES10_S10_EEEEENS4_13SM90_TMA_LOADENS4_14ComposedLayoutINS4_7SwizzleILi2ELi4ELi3EEENS4_18smem_ptr_flag_bitsILi16EEENSU_INS5_IJNSA_ILi8EEESH_EEENS5_IJSH_SB_EEEEEEEvNS4_8identityES13_S1D_vS1E_EENS_8epilogue10collective6detail29Sm90TmaWarpSpecializedAdapterINS1H_15DefaultEpilogueISJ_SK_SK_NS1G_6thread17LinearCombinationISJ_Li1EffLNS1L_9ScaleType4KindE0ELNS_15FloatRoundStyleE2ESJ_EENS1_15EpilogueDefaultEEEEEvvEEEEvNT_6ParamsE)
	.align		4
        /*000c*/ 	.word	index@(__assertfail)
	.align		4
        /*0010*/ 	.word	0x00000000
	.align		4
        /*0014*/ 	.word	0xfffffffe
	.align		4
        /*0018*/ 	.word	0x00000000
	.align		4
        /*001c*/ 	.word	0xfffffffd
	.align		4
        /*0020*/ 	.word	0x00000000
	.align		4
        /*0024*/ 	.word	0xfffffffc


//--------------------- .nv.constant4             --------------------------
	.section	.nv.constant4,"a",@progbits
	.align	8
	.align		8
.nv.constant4:
        /*0000*/ 	.dword	__assertfail
	.align		8
        /*0008*/ 	.dword	__unnamed_1
	.align		8
        /*0010*/ 	.dword	_ZN39_INTERNAL_61a71130_4_k_cu_af92cc9c_32474cuda3std3__45__cpo5beginE
	.align		8
        /*0018*/ 	.dword	_ZN39_INTERNAL_61a71130_4_k_cu_af92cc9c_32474cuda3std3__45__cpo3endE
	.align		8
        /*0020*/ 	.dword	_ZN39_INTERNAL_61a71130_4_k_cu_af92cc9c_32474cuda3std3__45__cpo6cbeginE
	.align		8
        /*0028*/ 	.dword	_ZN39_INTERNAL_61a71130_4_k_cu_af92cc9c_32474cuda3std3__45__cpo4cendE
	.align		8
        /*0030*/ 	.dword	_ZN39_INTERNAL_61a71130_4_k_cu_af92cc9c_32474cuda3std3__441_GLOBAL__N__61a71130_4_k_cu_af92cc9c_32476ignoreE
	.align		8
        /*0038*/ 	.dword	_ZN39_INTERNAL_61a71130_4_k_cu_af92cc9c_32474cuda3std3__419piecewise_constructE
	.align		8
        /*0040*/ 	.dword	_ZN39_INTERNAL_61a71130_4_k_cu_af92cc9c_32474cuda3std3__48in_placeE
	.align		8
        /*0048*/ 	.dword	_ZN39_INTERNAL_61a71130_4_k_cu_af92cc9c_32474cuda3std6ranges3__45__cpo4swapE
	.align		8
        /*0050*/ 	.dword	_ZN39_INTERNAL_61a71130_4_k_cu_af92cc9c_32474cuda3std6ranges3__45__cpo9iter_moveE
	.align		8
        /*0058*/ 	.dword	_ZN39_INTERNAL_61a71130_4_k_cu_af92cc9c_32474cute7productE
	.align		8
        /*0060*/ 	.dword	_ZN39_INTERNAL_61a71130_4_k_cu_af92cc9c_32474cute1_E
	.align		8
        /*0068*/ 	.dword	$str$22
	.align		8
        /*0070*/ 	.dword	$str$23


//--------------------- .text._ZN7cutlass13device_kernelINS_4gemm6kernel13GemmUniversalIN4cute5tupleIJiiiiEEENS1_10collective13CollectiveMmaINS1_34MainloopSm90TmaGmmaWarpSpecializedILi5ENS5_IJNS4_1CILi1EEESB_SB_EEENS1_35KernelTmaWarpSpecializedCooperativeEEENS5_IJNSA_ILi256EEENSA_ILi64EEENSA_ILi32EEEEEENS_6half_tENS5_IJlSB_lEEESJ_SK_NS4_8TiledMMAINS4_8MMA_AtomIJNS4_4SM904GMMA25MMA_64x64x16_F32F16F16_SSILNSO_5MajorE0ELSQ_0ELNSO_7ScaleInE1ELSR_1EEEEEENS4_6LayoutINS5_IJNSA_ILi2EEESB_SB_EEENS5_IJSB_NSA_ILi0EEESX_EEEEENS5_IJNS4_10UnderscoreES10_S10_EEEEENS4_13SM90_TMA_LOADENS4_14ComposedLayoutINS4_7SwizzleILi2ELi4ELi3EEENS4_18smem_ptr_flag_bitsILi16EEENSU_INS5_IJNSA_ILi8EEESH_EEENS5_IJSH_SB_EEEEEEEvNS4_8identityES13_S1D_vS1E_EENS_8epilogue10collective6detail29Sm90TmaWarpSpecializedAdapterINS1H_15DefaultEpilogueISJ_SK_SK_NS1G_6thread17LinearCombinationISJ_Li1EffLNS1L_9ScaleType4KindE0ELNS_15FloatRoundStyleE2ESJ_EENS1_15EpilogueDefaultEEEEEvvEEEEvNT_6ParamsE --------------------------
	.section	.text._ZN7cutlass13device_kernelINS_4gemm6kernel13GemmUniversalIN4cute5tupleIJiiiiEEENS1_10collective13CollectiveMmaINS1_34MainloopSm90TmaGmmaWarpSpecializedILi5ENS5_IJNS4_1CILi1EEESB_SB_EEENS1_35KernelTmaWarpSpecializedCooperativeEEENS5_IJNSA_ILi256EEENSA_ILi64EEENSA_ILi32EEEEEENS_6half_tENS5_IJlSB_lEEESJ_SK_NS4_8TiledMMAINS4_8MMA_AtomIJNS4_4SM904GMMA25MMA_64x64x16_F32F16F16_SSILNSO_5MajorE0ELSQ_0ELNSO_7ScaleInE1ELSR_1EEEEEENS4_6LayoutINS5_IJNSA_ILi2EEESB_SB_EEENS5_IJSB_NSA_ILi0EEESX_EEEEENS5_IJNS4_10UnderscoreES10_S10_EEEEENS4_13SM90_TMA_LOADENS4_14ComposedLayoutINS4_7SwizzleILi2ELi4ELi3EEENS4_18smem_ptr_flag_bitsILi16EEENSU_INS5_IJNSA_ILi8EEESH_EEENS5_IJSH_SB_EEEEEEEvNS4_8identityES13_S1D_vS1E_EENS_8epilogue10collective6detail29Sm90TmaWarpSpecializedAdapterINS1H_15DefaultEpilogueISJ_SK_SK_NS1G_6thread17LinearCombinationISJ_Li1EffLNS1L_9ScaleType4KindE0ELNS_15FloatRoundStyleE2ESJ_EENS1_15EpilogueDefaultEEEEEvvEEEEvNT_6ParamsE,"ax",@progbits
	.align	128
.text._ZN7cutlass13device_kernelINS_4gemm6kernel13GemmUniversalIN4cute5tupleIJiiiiEEENS1_10collective13CollectiveMmaINS1_34MainloopSm90TmaGmmaWarpSpecializedILi5ENS5_IJNS4_1CILi1EEESB_SB_EEENS1_35KernelTmaWarpSpecializedCooperativeEEENS5_IJNSA_ILi256EEENSA_ILi64EEENSA_ILi32EEEEEENS_6half_tENS5_IJlSB_lEEESJ_SK_NS4_8TiledMMAINS4_8MMA_AtomIJNS4_4SM904GMMA25MMA_64x64x16_F32F16F16_SSILNSO_5MajorE0ELSQ_0ELNSO_7ScaleInE1ELSR_1EEEEEENS4_6LayoutINS5_IJNSA_ILi2EEESB_SB_EEENS5_IJSB_NSA_ILi0EEESX_EEEEENS5_IJNS4_10UnderscoreES10_S10_EEEEENS4_13SM90_TMA_LOADENS4_14ComposedLayoutINS4_7SwizzleILi2ELi4ELi3EEENS4_18smem_ptr_flag_bitsILi16EEENSU_INS5_IJNSA_ILi8EEESH_EEENS5_IJSH_SB_EEEEEEEvNS4_8identityES13_S1D_vS1E_EENS_8epilogue10collective6detail29Sm90TmaWarpSpecializedAdapterINS1H_15DefaultEpilogueISJ_SK_SK_NS1G_6thread17LinearCombinationISJ_Li1EffLNS1L_9ScaleType4KindE0ELNS_15FloatRoundStyleE2ESJ_EENS1_15EpilogueDefaultEEEEEvvEEEEvNT_6ParamsE:
        .type           _ZN7cutlass13device_kernelINS_4gemm6kernel13GemmUniversalIN4cute5tupleIJiiiiEEENS1_10collective13CollectiveMmaINS1_34MainloopSm90TmaGmmaWarpSpecializedILi5ENS5_IJNS4_1CILi1EEESB_SB_EEENS1_35KernelTmaWarpSpecializedCooperativeEEENS5_IJNSA_ILi256EEENSA_ILi64EEENSA_ILi32EEEEEENS_6half_tENS5_IJlSB_lEEESJ_SK_NS4_8TiledMMAINS4_8MMA_AtomIJNS4_4SM904GMMA25MMA_64x64x16_F32F16F16_SSILNSO_5MajorE0ELSQ_0ELNSO_7ScaleInE1ELSR_1EEEEEENS4_6LayoutINS5_IJNSA_ILi2EEESB_SB_EEENS5_IJSB_NSA_ILi0EEESX_EEEEENS5_IJNS4_10UnderscoreES10_S10_EEEEENS4_13SM90_TMA_LOADENS4_14ComposedLayoutINS4_7SwizzleILi2ELi4ELi3EEENS4_18smem_ptr_flag_bitsILi16EEENSU_INS5_IJNSA_ILi8EEESH_EEENS5_IJSH_SB_EEEEEEEvNS4_8identityES13_S1D_vS1E_EENS_8epilogue10collective6detail29Sm90TmaWarpSpecializedAdapterINS1H_15DefaultEpilogueISJ_SK_SK_NS1G_6thread17LinearCombinationISJ_Li1EffLNS1L_9ScaleType4KindE0ELNS_15FloatRoundStyleE2ESJ_EENS1_15EpilogueDefaultEEEEEvvEEEEvNT_6ParamsE,@function
        .size           _ZN7cutlass13device_kernelINS_4gemm6kernel13GemmUniversalIN4cute5tupleIJiiiiEEENS1_10collective13CollectiveMmaINS1_34MainloopSm90TmaGmmaWarpSpecializedILi5ENS5_IJNS4_1CILi1EEESB_SB_EEENS1_35KernelTmaWarpSpecializedCooperativeEEENS5_IJNSA_ILi256EEENSA_ILi64EEENSA_ILi32EEEEEENS_6half_tENS5_IJlSB_lEEESJ_SK_NS4_8TiledMMAINS4_8MMA_AtomIJNS4_4SM904GMMA25MMA_64x64x16_F32F16F16_SSILNSO_5MajorE0ELSQ_0ELNSO_7ScaleInE1ELSR_1EEEEEENS4_6LayoutINS5_IJNSA_ILi2EEESB_SB_EEENS5_IJSB_NSA_ILi0EEESX_EEEEENS5_IJNS4_10UnderscoreES10_S10_EEEEENS4_13SM90_TMA_LOADENS4_14ComposedLayoutINS4_7SwizzleILi2ELi4ELi3EEENS4_18smem_ptr_flag_bitsILi16EEENSU_INS5_IJNSA_ILi8EEESH_EEENS5_IJSH_SB_EEEEEEEvNS4_8identityES13_S1D_vS1E_EENS_8epilogue10collective6detail29Sm90TmaWarpSpecializedAdapterINS1H_15DefaultEpilogueISJ_SK_SK_NS1G_6thread17LinearCombinationISJ_Li1EffLNS1L_9ScaleType4KindE0ELNS_15FloatRoundStyleE2ESJ_EENS1_15EpilogueDefaultEEEEEvvEEEEvNT_6ParamsE,(.L_x_194 - _ZN7cutlass13device_kernelINS_4gemm6kernel13GemmUniversalIN4cute5tupleIJiiiiEEENS1_10collective13CollectiveMmaINS1_34MainloopSm90TmaGmmaWarpSpecializedILi5ENS5_IJNS4_1CILi1EEESB_SB_EEENS1_35KernelTmaWarpSpecializedCooperativeEEENS5_IJNSA_ILi256EEENSA_ILi64EEENSA_ILi32EEEEEENS_6half_tENS5_IJlSB_lEEESJ_SK_NS4_8TiledMMAINS4_8MMA_AtomIJNS4_4SM904GMMA25MMA_64x64x16_F32F16F16_SSILNSO_5MajorE0ELSQ_0ELNSO_7ScaleInE1ELSR_1EEEEEENS4_6LayoutINS5_IJNSA_ILi2EEESB_SB_EEENS5_IJSB_NSA_ILi0EEESX_EEEEENS5_IJNS4_10UnderscoreES10_S10_EEEEENS4_13SM90_TMA_LOADENS4_14ComposedLayoutINS4_7SwizzleILi2ELi4ELi3EEENS4_18smem_ptr_flag_bitsILi16EEENSU_INS5_IJNSA_ILi8EEESH_EEENS5_IJSH_SB_EEEEEEEvNS4_8identityES13_S1D_vS1E_EENS_8epilogue10collective6detail29Sm90TmaWarpSpecializedAdapterINS1H_15DefaultEpilogueISJ_SK_SK_NS1G_6thread17LinearCombinationISJ_Li1EffLNS1L_9ScaleType4KindE0ELNS_15FloatRoundStyleE2ESJ_EENS1_15EpilogueDefaultEEEEEvvEEEEvNT_6ParamsE)
        .other          _ZN7cutlass13device_kernelINS_4gemm6kernel13GemmUniversalIN4cute5tupleIJiiiiEEENS1_10collective13CollectiveMmaINS1_34MainloopSm90TmaGmmaWarpSpecializedILi5ENS5_IJNS4_1CILi1EEESB_SB_EEENS1_35KernelTmaWarpSpecializedCooperativeEEENS5_IJNSA_ILi256EEENSA_ILi64EEENSA_ILi32EEEEEENS_6half_tENS5_IJlSB_lEEESJ_SK_NS4_8TiledMMAINS4_8MMA_AtomIJNS4_4SM904GMMA25MMA_64x64x16_F32F16F16_SSILNSO_5MajorE0ELSQ_0ELNSO_7ScaleInE1ELSR_1EEEEEENS4_6LayoutINS5_IJNSA_ILi2EEESB_SB_EEENS5_IJSB_NSA_ILi0EEESX_EEEEENS5_IJNS4_10UnderscoreES10_S10_EEEEENS4_13SM90_TMA_LOADENS4_14ComposedLayoutINS4_7SwizzleILi2ELi4ELi3EEENS4_18smem_ptr_flag_bitsILi16EEENSU_INS5_IJNSA_ILi8EEESH_EEENS5_IJSH_SB_EEEEEEEvNS4_8identityES13_S1D_vS1E_EENS_8epilogue10collective6detail29Sm90TmaWarpSpecializedAdapterINS1H_15DefaultEpilogueISJ_SK_SK_NS1G_6thread17LinearCombinationISJ_Li1EffLNS1L_9ScaleType4KindE0ELNS_15FloatRoundStyleE2ESJ_EENS1_15EpilogueDefaultEEEEEvvEEEEvNT_6ParamsE,@"STO_CUDA_ENTRY STV_DEFAULT"
_ZN7cutlass13device_kernelINS_4gemm6kernel13GemmUniversalIN4cute5tupleIJiiiiEEENS1_10collective13CollectiveMmaINS1_34MainloopSm90TmaGmmaWarpSpecializedILi5ENS5_IJNS4_1CILi1EEESB_SB_EEENS1_35KernelTmaWarpSpecializedCooperativeEEENS5_IJNSA_ILi256EEENSA_ILi64EEENSA_ILi32EEEEEENS_6half_tENS5_IJlSB_lEEESJ_SK_NS4_8TiledMMAINS4_8MMA_AtomIJNS4_4SM904GMMA25MMA_64x64x16_F32F16F16_SSILNSO_5MajorE0ELSQ_0ELNSO_7ScaleInE1ELSR_1EEEEEENS4_6LayoutINS5_IJNSA_ILi2EEESB_SB_EEENS5_IJSB_NSA_ILi0EEESX_EEEEENS5_IJNS4_10UnderscoreES10_S10_EEEEENS4_13SM90_TMA_LOADENS4_14ComposedLayoutINS4_7SwizzleILi2ELi4ELi3EEENS4_18smem_ptr_flag_bitsILi16EEENSU_INS5_IJNSA_ILi8EEESH_EEENS5_IJSH_SB_EEEEEEEvNS4_8identityES13_S1D_vS1E_EENS_8epilogue10collective6detail29Sm90TmaWarpSpecializedAdapterINS1H_15DefaultEpilogueISJ_SK_SK_NS1G_6thread17LinearCombinationISJ_Li1EffLNS1L_9ScaleType4KindE0ELNS_15FloatRoundStyleE2ESJ_EENS1_15EpilogueDefaultEEEEEvvEEEEvNT_6ParamsE:
[----:B------:R-:W0:Y:S01]  /*0000*/  LDC R1, c[0x0][0x28] ;  /* 0x00000a00ff017b82 */ /* 0x000e220000000800 */
[----:B------:R-:W1:Y:S01]  /*0010*/  S2R R3, SR_TID.X ;  /* 0x0000000000037919 */ /* 0x000e620000002100 */
[----:B------:R-:W-:Y:S01]  /*0020*/  ELECT P0, URZ, PT ;  /* 0x00000000003f782f */ /* 0x000fe20003800000 */
[----:B------:R-:W-:Y:S01]  /*0030*/  BSSY B0, `(.L_x_0) ;  /* 0x000000f000007945 */ /* 0x000fe20003800000 */
[--C-:B-1----:R-:W-:Y:S02]  /*0040*/  SHF.R.U32.HI R0, RZ, 0x5, R3.reuse ;  /* 0x00000005ff007819 */ /* 0x102fe40000011603 */
[----:B------:R-:W-:-:S03]  /*0050*/  SHF.R.U32.HI R14, RZ, 0x7, R3 ;  /* 0x00000007ff0e7819 */ /* 0x000fc60000011603 */
[----:B------:R-:W1:Y:S04]  /*0060*/  SHFL.IDX PT, R4, R0, RZ, 0x1f ;  /* 0x00001fff00047589 */ /* 0x000e6800000e0000 */
[----:B------:R2:W3:Y:S01]  /*0070*/  SHFL.IDX PT, R10, R14, RZ, 0x1f ;  /* 0x00001fff0e0a7589 */ /* 0x0004e200000e0000 */
[----:B-1----:R-:W-:-:S13]  /*0080*/  ISETP.NE.OR P0, PT, R4, RZ, !P0 ;  /* 0x000000ff0400720c */ /* 0x002fda0004705670 */
[----:B0-23--:R-:W-:Y:S05]  /*0090*/  @P0 BRA `(.L_x_1) ;  /* 0x0000000000200947 */ /* 0x00dfea0003800000 */
[----:B------:R-:W-:Y:S02]  /*00a0*/  ULDC.64 UR4, c[0x0][0x198] ;  /* 0x0000660000047ab9 */ /* 0x000fe40000000a00 */
[----:B------:R-:W-:Y:S02]  /*00b0*/  UIADD3 UR6, UP0, UR4, 0xf0, URZ ;  /* 0x000000f004067890 */ /* 0x000fe4000ff1e03f */
[----:B------:R-:W-:Y:S02]  /*00c0*/  UIADD3 UR4, UP1, UR4, 0x1f0, URZ ;  /* 0x000001f004047890 */ /* 0x000fe4000ff3e03f */
[----:B------:R-:W-:Y:S02]  /*00d0*/  UIADD3.X UR7, URZ, UR5, URZ, UP0, !UPT ;  /* 0x000000053f077290 */ /* 0x000fe400087fe43f */
[----:B------:R-:W-:-:S07]  /*00e0*/  UIADD3.X UR5, URZ, UR5, URZ, UP1, !UPT ;  /* 0x000000053f057290 */ /* 0x000fce0008ffe43f */
[----:B------:R0:W-:Y:S02]  /*00f0*/  UTMACCTL.PF [UR6] ;  /* 0x00000000060079b9 */ /* 0x0001e40008040000 */
[----:B------:R0:W-:Y:S02]  /*0100*/  UTMACCTL.PF [UR4] ;  /* 0x00000000040079b9 */ /* 0x0001e40008040000 */
[----:B0-----:R-:W-:Y:S01]  /*0110*/  NOP ;  /* 0x0000000000007918 */ /* 0x001fe20000000000 */
.L_x_1:
[----:B------:R-:W-:Y:S05]  /*0120*/  BSYNC B0 ;  /* 0x0000000000007941 */ /* 0x000fea0003800000 */
.L_x_0:
[----:B------:R-:W0:Y:S02]  /*0130*/  SHFL.IDX PT, R2, R0, RZ, 0x1f ;  /* 0x00001fff00027589 */ /* 0x000e2400000e0000 */
[----:B0-----:R-:W-:-:S13]  /*0140*/  ISETP.NE.AND P0, PT, R2, RZ, PT ;  /* 0x000000ff0200720c */ /* 0x001fda0003f05270 */
[----:B------:R-:W-:Y:S05]  /*0150*/  @P0 BRA `(.L_x_2) ;  /* 0x0000000000600947 */ /* 0x000fea0003800000 */
[----:B------:R-:W0:Y:S01]  /*0160*/  S2UR UR8, SR_CgaCtaId ;  /* 0x00000000000879c3 */ /* 0x000e220000008800 */
[----:B------:R-:W-:Y:S01]  /*0170*/  UMOV UR4, 0x400 ;  /* 0x0000040000047882 */ /* 0x000fe20000000000 */
[----:B------:R-:W-:Y:S01]  /*0180*/  UMOV UR5, 0x1 ;  /* 0x0000000100057882 */ /* 0x000fe20000000000 */
[----:B------:R-:W-:Y:S01]  /*0190*/  UMOV UR6, 0x100 ;  /* 0x0000010000067882 */ /* 0x000fe20000000000 */
[----:B------:R-:W-:Y:S01]  /*01a0*/  ELECT P0, URZ, PT ;  /* 0x00000000003f782f */ /* 0x000fe20003800000 */
[----:B------:R-:W-:-:S04]  /*01b0*/  UIADD3 UR6, -UR6, 0x100000, URZ ;  /* 0x0010000006067890 */ /* 0x000fc8000fffe13f */
[----:B------:R-:W-:Y:S02]  /*01c0*/  USHF.L.U32 UR7, UR6, 0xb, URZ ;  /* 0x0000000b06077899 */ /* 0x000fe4000800063f */
[----:B------:R-:W-:Y:S02]  /*01d0*/  USHF.L.U32 UR6, UR6, 0x1, URZ ;  /* 0x0000000106067899 */ /* 0x000fe4000800063f */
[----:B0-----:R-:W-:Y:S02]  /*01e0*/  ULEA UR8, UR8, UR4, 0x18 ;  /* 0x0000000408087291 */ /* 0x001fe4000f8ec03f */
[----:B------:R-:W-:-:S04]  /*01f0*/  UIADD3 UR4, -UR5, 0x100000, URZ ;  /* 0x0010000005047890 */ /* 0x000fc8000fffe13f */
[----:B------:R-:W-:Y:S02]  /*0200*/  USHF.L.U32 UR5, UR4, 0xb, URZ ;  /* 0x0000000b04057899 */ /* 0x000fe4000800063f */
[----:B------:R-:W-:Y:S01]  /*0210*/  USHF.L.U32 UR4, UR4, 0x1, URZ ;  /* 0x0000000104047899 */ /* 0x000fe2000800063f */
[----:B------:R-:W0:Y:S11]  /*0220*/  FENCE.VIEW.ASYNC.S ;  /* 0x00000000000073c6 */ /* 0x000e360000000000 */
[----:B0-----:R0:W1:Y:S01]  /*0230*/  SYNCS.EXCH.64 URZ, [UR8], UR4 ;  /* 0x00000004083f75b2 */ /* 0x0010620008000100 */
[----:B------:R0:W2:Y:S01]  /*0240*/  SYNCS.EXCH.64 URZ, [UR8+0x28], UR6 ;  /* 0x00002806083f75b2 */ /* 0x0000a20008000100 */
[----:B------:R0:W3:Y:S01]  /*0250*/  SYNCS.EXCH.64 URZ, [UR8+0x8], UR4 ;  /* 0x00000804083f75b2 */ /* 0x0000e20008000100 */
[----:B------:R0:W4:Y:S01]  /*0260*/  SYNCS.EXCH.64 URZ, [UR8+0x30], UR6 ;  /* 0x00003006083f75b2 */ /* 0x0001220008000100 */
[----:B------:R0:W0:Y:S01]  /*0270*/  SYNCS.EXCH.64 URZ, [UR8+0x10], UR4 ;  /* 0x00001004083f75b2 */ /* 0x0000220008000100 */
[----:B------:R0:W0:Y:S01]  /*0280*/  SYNCS.EXCH.64 URZ, [UR8+0x38], UR6 ;  /* 0x00003806083f75b2 */ /* 0x0000220008000100 */
[----:B------:R0:W0:Y:S01]  /*0290*/  SYNCS.EXCH.64 URZ, [UR8+0x18], UR4 ;  /* 0x00001804083f75b2 */ /* 0x0000220008000100 */
[----:B------:R0:W0:Y:S01]  /*02a0*/  SYNCS.EXCH.64 URZ, [UR8+0x40], UR6 ;  /* 0x00004006083f75b2 */ /* 0x0000220008000100 */
[----:B------:R0:W0:Y:S01]  /*02b0*/  SYNCS.EXCH.64 URZ, [UR8+0x20], UR4 ;  /* 0x00002004083f75b2 */ /* 0x0000220008000100 */
[----:B------:R0:W0:Y:S01]  /*02c0*/  SYNCS.EXCH.64 URZ, [UR8+0x48], UR6 ;  /* 0x00004806083f75b2 */ /* 0x0000220008000100 */
[----:B------:R-:W-:Y:S01]  /*02d0*/  NOP ;  /* 0x0000000000007918 */ /* 0x000fe20000000000 */
.L_x_2:
[----:B------:R-:W5:Y:S01]  /*02e0*/  SHFL.IDX PT, R0, R0, RZ, 0x1f ;  /* 0x00001fff00007589 */ /* 0x000f6200000e0000 */
[----:B------:R-:W1:Y:S01]  /*02f0*/  LDC R2, c[0x0][0x65c] ;  /* 0x00019700ff027b82 */ /* 0x000e620000000800 */
[----:B------:R-:W-:Y:S02]  /*0300*/  ELECT P0, URZ, PT ;  /* 0x00000000003f782f */ /* 0x000fe40003800000 */
[----:B------:R-:W-:Y:S01]  /*0310*/  LOP3.LUT R7, R7, 0xfffff7ff, RZ, 0xc0, !PT ;  /* 0xfffff7ff07077812 */ /* 0x000fe200078ec0ff */
[----:B------:R-:W2:Y:S01]  /*0320*/  S2R R5, SR_CTAID.Y ;  /* 0x0000000000057919 */ /* 0x000ea20000002600 */
[----:B0-----:R-:W-:Y:S01]  /*0330*/  UMOV UR4, 0x20 ;  /* 0x0000002000047882 */ /* 0x001fe20000000000 */
[----:B------:R-:W-:Y:S01]  /*0340*/  NOP ;  /* 0x0000000000007918 */ /* 0x000fe20000000000 */
[----:B------:R-:W-:Y:S01]  /*0350*/  ISETP.NE.AND P2, PT, R10, RZ, PT ;  /* 0x000000ff0a00720c */ /* 0x000fe20003f45270 */
[----:B------:R-:W0:Y:S01]  /*0360*/  S2R R6, SR_CTAID.X ;  /* 0x0000000000067919 */ /* 0x000e220000002500 */
[----:B------:R-:W-:Y:S01]  /*0370*/  NOP ;  /* 0x0000000000007918 */ /* 0x000fe20000000000 */
[----:B-----5:R-:W-:-:S02]  /*0380*/  ISETP.NE.OR P0, PT, R0, RZ, !P0 ;  /* 0x000000ff0000720c */ /* 0x020fc40004705670 */
[----:B-1----:R-:W-:-:S11]  /*0390*/  ISETP.NE.AND P3, PT, R2, 0x1, PT ;  /* 0x000000010200780c */ /* 0x002fd60003f65270 */
[----:B------:R-:W-:Y:S01]  /*03a0*/  VOTEU.ALL UP0, P0 ;  /* 0x00000000003f7886 */ /* 0x000fe20000000000 */
[----:B------:R-:W-:Y:S01]  /*03b0*/  VOTEU.ALL UP1, P0 ;  /* 0x00000000003f7886 */ /* 0x000fe20000020000 */
[----:B------:R-:W-:Y:S01]  /*03c0*/  @P3 LOP3.LUT R7, R7, 0x800, RZ, 0xfc, !PT ;  /* 0x0000080007073812 */ /* 0x000fe200078efcff */
[----:B------:R-:W0:Y:S01]  /*03d0*/  @P3 LDC R17, c[0x0][0x10] ;  /* 0x00000400ff113b82 */ /* 0x000e220000000800 */
[----:B------:R-:W-:Y:S01]  /*03e0*/  SHF.R.S32.HI R7, RZ, 0x1f, R4 ;  /* 0x0000001fff077819 */ /* 0x000fe20000011404 */
[----:B------:R-:W-:Y:S01]  /*03f0*/  @!UP0 UMOV UR6, 0x400 ;  /* 0x0000040000068882 */ /* 0x000fe20000000000 */
[----:B------:R-:W-:-:S04]  /*0400*/  @!UP0 UIADD3 UR4, -UR4, 0x100000, URZ ;  /* 0x0010000004048890 */ /* 0x000fc8000fffe13f */
[----:B------:R-:W-:Y:S02]  /*0410*/  @!UP0 USHF.L.U32 UR5, UR4, 0xb, URZ ;  /* 0x0000000b04058899 */ /* 0x000fe4000800063f */
[----:B------:R-:W-:Y:S01]  /*0420*/  @!UP0 USHF.L.U32 UR4, UR4, 0x1, URZ ;  /* 0x0000000104048899 */ /* 0x000fe2000800063f */
[----:B--2---:R-:W-:Y:S01]  /*0430*/  @P3 IMAD.MOV.U32 R8, RZ, RZ, R5 ;  /* 0x000000ffff083224 */ /* 0x004fe200078e0005 */
[----:B------:R-:W-:Y:S01]  /*0440*/  LEA.HI R7, R7, R4, RZ, 0x2 ;  /* 0x0000000407077211 */ /* 0x000fe200078f10ff */
[----:B------:R-:W-:Y:S01]  /*0450*/  @P3 IMAD.MOV.U32 R9, RZ, RZ, RZ ;  /* 0x000000ffff093224 */ /* 0x000fe200078e00ff */
[----:B------:R-:W1:Y:S02]  /*0460*/  @!UP0 S2UR UR7, SR_CgaCtaId ;  /* 0x00000000000789c3 */ /* 0x000e640000008800 */
[----:B------:R-:W-:-:S05]  /*0470*/  LOP3.LUT R7, R7, 0xfffffffc, RZ, 0xc0, !PT ;  /* 0xfffffffc07077812 */ /* 0x000fca00078ec0ff */
[----:B------:R-:W-:Y:S01]  /*0480*/  IMAD.IADD R0, R4, 0x1, -R7 ;  /* 0x0000000104007824 */ /* 0x000fe200078e0a07 */
[----:B------:R-:W-:Y:S01]  /*0490*/  LOP3.LUT R4, R3, 0x7f, RZ, 0xc0, !PT ;  /* 0x0000007f03047812 */ /* 0x000fe200078ec0ff */
[----:B------:R-:W2:Y:S01]  /*04a0*/  @!P3 LDC R11, c[0x0][0xc] ;  /* 0x00000300ff0bbb82 */ /* 0x000ea20000000800 */
[----:B------:R-:W-:Y:S02]  /*04b0*/  IMAD.MOV.U32 R7, RZ, RZ, RZ ;  /* 0x000000ffff077224 */ /* 0x000fe400078e00ff */
[----:B------:R-:W-:Y:S01]  /*04c0*/  ISETP.NE.AND P1, PT, R0, 0x3, PT ;  /* 0x000000030000780c */ /* 0x000fe20003f25270 */
[----:B0-----:R-:W-:Y:S01]  /*04d0*/  @P3 IMAD.WIDE.U32 R16, R6, R17, R8 ;  /* 0x0000001106103225 */ /* 0x001fe200078e0008 */
[----:B-1----:R-:W-:Y:S01]  /*04e0*/  @!UP0 ULEA UR8, UR7, UR6, 0x18 ;  /* 0x0000000607088291 */ /* 0x002fe2000f8ec03f */
[----:B------:R-:W-:Y:S02]  /*04f0*/  VOTEU.ALL UP0, P0 ;  /* 0x00000000003f7886 */ /* 0x000fe40000000000 */
[----:B------:R-:W-:Y:S01]  /*0500*/  ULDC UR6, c[0x0][0xc] ;  /* 0x0000030000067ab9 */ /* 0x000fe20000000800 */
[----:B------:R-:W-:Y:S01]  /*0510*/  ISETP.EQ.OR P0, PT, R0, RZ, !P1 ;  /* 0x000000ff0000720c */ /* 0x000fe20004f02670 */
[----:B------:R-:W-:-:S03]  /*0520*/  ULDC UR7, c[0x0][0x10] ;  /* 0x0000040000077ab9 */ /* 0x000fc60000000800 */
[C---:B------:R-:W-:Y:S01]  /*0530*/  ISETP.EQ.AND P0, PT, R10.reuse, RZ, P0 ;  /* 0x000000ff0a00720c */ /* 0x040fe20000702270 */
[----:B------:R-:W-:Y:S02]  /*0540*/  VIADD R10, R10, 0xffffffff ;  /* 0xffffffff0a0a7836 */ /* 0x000fe40000000000 */
[----:B--2---:R-:W-:Y:S01]  /*0550*/  @!P3 IMAD.WIDE.U32 R8, R11, R5, R6 ;  /* 0x000000050b08b225 */ /* 0x004fe200078e0006 */
[----:B------:R-:W0:Y:S02]  /*0560*/  FENCE.VIEW.ASYNC.S ;  /* 0x00000000000073c6 */ /* 0x000e240000000000 */
[----:B0-----:R-:W3:Y:S01]  /*0570*/  @!UP0 SYNCS.EXCH.64 URZ, [UR8+0x60], UR4 ;  /* 0x00006004083f85b2 */ /* 0x001ee20008000100 */
[----:B------:R-:W-:Y:S01]  /*0580*/  SEL R18, RZ, 0x1, !P0 ;  /* 0x00000001ff127807 */ /* 0x000fe20004000000 */
[----:B------:R-:W-:Y:S01]  /*0590*/  @P3 IMAD.MOV.U32 R11, RZ, RZ, RZ ;  /* 0x000000ffff0b3224 */ /* 0x000fe200078e00ff */
[----:B------:R-:W-:Y:S01]  /*05a0*/  ISETP.GE.U32.AND P1, PT, R10, 0x2, PT ;  /* 0x000000020a00780c */ /* 0x000fe20003f26070 */
[----:B------:R-:W-:-:S02]  /*05b0*/  @!P3 IMAD.MOV.U32 R16, RZ, RZ, R8 ;  /* 0x000000ffff10b224 */ /* 0x000fc400078e0008 */
[----:B------:R-:W-:Y:S01]  /*05c0*/  @P3 IMAD.IADD R17, R17, 0x1, R11 ;  /* 0x0000000111113824 */ /* 0x000fe200078e020b */
[----:B------:R-:W-:Y:S01]  /*05d0*/  SEL R18, R18, 0x2, P1 ;  /* 0x0000000212127807 */ /* 0x000fe20000800000 */
[----:B------:R-:W-:Y:S01]  /*05e0*/  @!P3 IMAD.MOV.U32 R17, RZ, RZ, R9 ;  /* 0x000000ffff11b224 */ /* 0x000fe200078e0009 */
[----:B------:R0:W3:Y:S01]  /*05f0*/  @!UP1 SYNCS.EXCH.64 URZ, [UR8+0x68], UR4 ;  /* 0x00006804083f95b2 */ /* 0x0000e20008000100 */
[----:B------:R-:W-:Y:S01]  /*0600*/  NOP ;  /* 0x0000000000007918 */ /* 0x000fe20000000000 */
[----:B0-----:R-:W-:-:S03]  /*0610*/  UIMAD.WIDE.U32 UR4, UR6, UR7, URZ ;  /* 0x00000007060472a5 */ /* 0x001fc6000f8e003f */
[----:B------:R-:W-:Y:S02]  /*0620*/  ULDC UR6, c[0x0][0x14] ;  /* 0x0000050000067ab9 */ /* 0x000fe40000000800 */
[----:B------:R-:W-:Y:S02]  /*0630*/  UIMAD.WIDE.U32 UR36, UR4, UR6, URZ ;  /* 0x00000006042472a5 */ /* 0x000fe4000f8e003f */
[----:B------:R-:W-:-:S04]  /*0640*/  UIMAD UR42, UR5, UR6, URZ ;  /* 0x00000006052a72a4 */ /* 0x000fc8000f8e023f */
[----:B------:R-:W-:Y:S01]  /*0650*/  UIADD3 UR42, UR37, UR42, URZ ;  /* 0x0000002a252a7290 */ /* 0x000fe2000fffe03f */
[----:B---34-:R-:W-:Y:S06]  /*0660*/  BAR.SYNC.DEFER_BLOCKING 0x0 ;  /* 0x0000000000007b1d */ /* 0x018fec0000010000 */
[----:B------:R-:W-:Y:S05]  /*0670*/  @!P2 BRA `(.L_x_3) ;  /* 0x000000680084a947 */ /* 0x000fea0003800000 */
[----:B------:R-:W-:-:S13]  /*0680*/  ISETP.GT.U32.AND P0, PT, R10, 0x1, PT ;  /* 0x000000010a00780c */ /* 0x000fda0003f04070 */
[----:B------:R-:W-:Y:S05]  /*0690*/  @P0 EXIT ;  /* 0x000000000000094d */ /* 0x000fea0003800000 */
[----:B------:R-:W-:Y:S01]  /*06a0*/  ULDC.64 UR4, c[0x0][0x650] ;  /* 0x0001940000047ab9 */ /* 0x000fe20000000a00 */
[----:B------:R-:W-:Y:S01]  /*06b0*/  PRMT R0, RZ, 0x7610, R0 ;  /* 0x00007610ff007816 */ /* 0x000fe20000000000 */
[----:B------:R-:W-:Y:S01]  /*06c0*/  IMAD.MOV.U32 R107, RZ, RZ, -0x1 ;  /* 0xffffffffff6b7424 */ /* 0x000fe200078e00ff */
[----:B------:R-:W-:Y:S01]  /*06d0*/  ISETP.GE.U32.AND P0, PT, R16, UR4, PT ;  /* 0x0000000410007c0c */ /* 0x000fe2000bf06070 */
[----:B------:R-:W-:Y:S02]  /*06e0*/  IMAD.MOV.U32 R100, RZ, RZ, -0x1 ;  /* 0xffffffffff647424 */ /* 0x000fe400078e00ff */
[----:B------:R-:W-:Y:S01]  /*06f0*/  IMAD.MOV.U32 R19, RZ, RZ, -0x1 ;  /* 0xffffffffff137424 */ /* 0x000fe200078e00ff */
[----:B------:R-:W-:-:S13]  /*0700*/  ISETP.GE.U32.AND.EX P0, PT, R17, UR5, PT, P0 ;  /* 0x0000000511007c0c */ /* 0x000fda000bf06100 */
[----:B------:R-:W-:Y:S05]  /*0710*/  @P0 BRA `(.L_x_4) ;  /* 0x0000000400580947 */ /* 0x000fea0003800000 */
[----:B------:R-:W0:Y:S01]  /*0720*/  LDC.64 R20, c[0x0][0x628] ;  /* 0x00018a00ff147b82 */ /* 0x000e220000000a00 */
[----:B------:R-:W-:Y:S02]  /*0730*/  IMAD.MOV.U32 R8, RZ, RZ, R16 ;  /* 0x000000ffff087224 */ /* 0x000fe400078e0010 */
[----:B------:R-:W-:-:S05]  /*0740*/  IMAD.MOV.U32 R9, RZ, RZ, R17 ;  /* 0x000000ffff097224 */ /* 0x000fca00078e0011 */
[----:B------:R-:W1:Y:S08]  /*0750*/  LDC R0, c[0x0][0x630] ;  /* 0x00018c00ff007b82 */ /* 0x000e700000000800 */
[----:B------:R-:W2:Y:S01]  /*0760*/  LDC.64 R22, c[0x0][0x620] ;  /* 0x00018800ff167b82 */ /* 0x000ea20000000a00 */
[----:B0-----:R-:W-:-:S04]  /*0770*/  ISETP.NE.U32.AND P0, PT, R20, RZ, PT ;  /* 0x000000ff1400720c */ /* 0x001fc80003f05070 */
[----:B------:R-:W-:-:S13]  /*0780*/  ISETP.NE.AND.EX P0, PT, R21, RZ, PT, P0 ;  /* 0x000000ff1500720c */ /* 0x000fda0003f05300 */
[----:B-12---:R-:W-:Y:S05]  /*0790*/  @!P0 BRA `(.L_x_5) ;  /* 0x0000000000288947 */ /* 0x006fea0003800000 */
[----:B------:R-:W0:Y:S02]  /*07a0*/  LDC R13, c[0x0][0x634] ;  /* 0x00018d00ff0d7b82 */ /* 0x000e240000000800 */
[----:B0-----:R-:W-:-:S05]  /*07b0*/  IADD3 R13, P0, R16, R13, RZ ;  /* 0x0000000d100d7210 */ /* 0x001fca0007f1e0ff */
[----:B------:R-:W-:-:S04]  /*07c0*/  IMAD.X R15, RZ, RZ, R17, P0 ;  /* 0x000000ffff0f7224 */ /* 0x000fc800000e0611 */
[----:B------:R-:W-:-:S04]  /*07d0*/  IMAD.WIDE.U32 R8, R15, R20, RZ ;  /* 0x000000140f087225 */ /* 0x000fc800078e00ff */
[----:B------:R-:W-:-:S04]  /*07e0*/  IMAD.WIDE.U32 R10, P0, R13, R21, R8 ;  /* 0x000000150d0a7225 */ /* 0x000fc80007800008 */
[----:B------:R-:W-:-:S04]  /*07f0*/  IMAD.WIDE.U32 R8, R13, R20, RZ ;  /* 0x000000140d087225 */ /* 0x000fc800078e00ff */
[----:B------:R-:W-:Y:S01]  /*0800*/  IMAD.X R13, RZ, RZ, RZ, P0 ;  /* 0x000000ffff0d7224 */ /* 0x000fe200000e06ff */
[----:B------:R-:W-:Y:S01]  /*0810*/  IADD3 RZ, P0, R9, R10, RZ ;  /* 0x0000000a09ff7210 */ /* 0x000fe20007f1e0ff */
[----:B------:R-:W-:-:S04]  /*0820*/  IMAD.MOV.U32 R12, RZ, RZ, R11 ;  /* 0x000000ffff0c7224 */ /* 0x000fc800078e000b */
[----:B------:R-:W-:-:S08]  /*0830*/  IMAD.WIDE.U32.X R8, R15, R21, R12, P0 ;  /* 0x000000150f087225 */ /* 0x000fd000000e040c */
.L_x_5:
[-CC-:B------:R-:W-:Y:S01]  /*0840*/  SHF.R.U64 R25, R8, R0.reuse, R9.reuse ;  /* 0x0000000008197219 */ /* 0x180fe20000001209 */
[----:B------:R-:W0:Y:S01]  /*0850*/  LDC R12, c[0x0][0x618] ;  /* 0x00018600ff0c7b82 */ /* 0x000e220000000800 */
[----:B------:R-:W-:Y:S01]  /*0860*/  SHF.R.U32.HI R7, RZ, R0, R9 ;  /* 0x00000000ff077219 */ /* 0x000fe20000011609 */
[----:B------:R-:W-:Y:S01]  /*0870*/  ULDC UR4, c[0x0][0x150] ;  /* 0x0000540000047ab9 */ /* 0x000fe20000000800 */
[----:B------:R-:W-:Y:S02]  /*0880*/  IADD3 R11, P0, RZ, -R25, RZ ;  /* 0x80000019ff0b7210 */ /* 0x000fe40007f1e0ff */
[----:B------:R-:W-:-:S03]  /*0890*/  I2FP.F32.U32 R0, R6 ;  /* 0x0000000600007245 */ /* 0x000fc60000201000 */
[----:B------:R-:W1:Y:S01]  /*08a0*/  LDC.64 R30, c[0x0][0x640] ;  /* 0x00019000ff1e7b82 */ /* 0x000e620000000a00 */
[----:B------:R-:W-:Y:S02]  /*08b0*/  IMAD.X R13, RZ, RZ, ~R7, P0 ;  /* 0x000000ffff0d7224 */ /* 0x000fe400000e0e07 */
[----:B------:R-:W-:Y:S01]  /*08c0*/  FMUL R0, R0, UR4 ;  /* 0x0000000400007c20 */ /* 0x000fe20008400000 */
[----:B------:R-:W-:Y:S01]  /*08d0*/  IMAD.WIDE.U32 R8, R11, R22, R16 ;  /* 0x000000160b087225 */ /* 0x000fe200078e0010 */
[----:B------:R-:W-:-:S03]  /*08e0*/  ULDC UR4, c[0x0][0x154] ;  /* 0x0000550000047ab9 */ /* 0x000fc60000000800 */
[----:B------:R-:W-:Y:S01]  /*08f0*/  IMAD R10, R13, R22, RZ ;  /* 0x000000160d0a7224 */ /* 0x000fe200078e02ff */
[----:B------:R-:W2:Y:S01]  /*0900*/  LDC R7, c[0x0][0x144] ;  /* 0x00005100ff077b82 */ /* 0x000ea20000000800 */
[----:B------:R-:W3:Y:S02]  /*0910*/  F2I.U32.TRUNC.NTZ R0, R0 ;  /* 0x0000000000007305 */ /* 0x000ee4000020f000 */
[----:B------:R-:W-:-:S04]  /*0920*/  IMAD R11, R11, R23, R10 ;  /* 0x000000170b0b7224 */ /* 0x000fc800078e020a */
[----:B------:R-:W-:Y:S01]  /*0930*/  IMAD.IADD R9, R9, 0x1, R11 ;  /* 0x0000000109097824 */ /* 0x000fe200078e020b */
[----:B------:R-:W4:Y:S01]  /*0940*/  LDC R24, c[0x0][0x608] ;  /* 0x00018200ff187b82 */ /* 0x000f220000000800 */
[----:B------:R-:W-:-:S03]  /*0950*/  IMAD.MOV.U32 R11, RZ, RZ, -0x1 ;  /* 0xffffffffff0b7424 */ /* 0x000fc600078e00ff */
[-CC-:B0-----:R-:W-:Y:S02]  /*0960*/  SHF.R.U64 R22, R8, R12.reuse, R9.reuse ;  /* 0x0000000c08167219 */ /* 0x181fe40000001209 */
[----:B------:R-:W-:Y:S02]  /*0970*/  I2FP.F32.U32 R8, R5 ;  /* 0x0000000500087245 */ /* 0x000fe40000201000 */
[----:B------:R-:W0:Y:S01]  /*0980*/  LDC R28, c[0x0][0x658] ;  /* 0x00019600ff1c7b82 */ /* 0x000e220000000800 */
[----:B-1----:R-:W-:Y:S01]  /*0990*/  ISETP.NE.U32.AND P0, PT, R30, RZ, PT ;  /* 0x000000ff1e00720c */ /* 0x002fe20003f05070 */
[----:B---3--:R-:W-:Y:S02]  /*09a0*/  IMAD.MOV R10, RZ, RZ, -R0 ;  /* 0x000000ffff0a7224 */ /* 0x008fe400078e0a00 */
[----:B------:R-:W-:Y:S01]  /*09b0*/  FMUL R8, R8, UR4 ;  /* 0x0000000408087c20 */ /* 0x000fe20008400000 */
[----:B------:R-:W-:Y:S02]  /*09c0*/  SHF.R.U32.HI R9, RZ, R12, R9 ;  /* 0x0000000cff097219 */ /* 0x000fe40000011609 */
[----:B------:R-:W-:Y:S01]  /*09d0*/  ISETP.NE.AND.EX P0, PT, R31, RZ, PT, P0 ;  /* 0x000000ff1f00720c */ /* 0x000fe20003f05300 */
[----:B------:R1:W3:Y:S01]  /*09e0*/  F2I.U32.TRUNC.NTZ R15, R8 ;  /* 0x00000008000f7305 */ /* 0x0002e2000020f000 */
[----:B------:R-:W1:Y:S01]  /*09f0*/  LDC R20, c[0x0][0x148] ;  /* 0x00005200ff147b82 */ /* 0x000e620000000800 */
[----:B--2---:R-:W-:-:S07]  /*0a00*/  IMAD R0, R7, R10, R6 ;  /* 0x0000000a07007224 */ /* 0x004fce00078e0206 */
[----:B------:R-:W2:Y:S01]  /*0a10*/  LDC R26, c[0x0][0x600] ;  /* 0x00018000ff1a7b82 */ /* 0x000ea20000000800 */
[-CC-:B----4-:R-:W-:Y:S02]  /*0a20*/  SHF.R.U64 R32, R22, R24.reuse, R9.reuse ;  /* 0x0000001816207219 */ /* 0x190fe40000001209 */
[----:B------:R-:W-:Y:S01]  /*0a30*/  SHF.R.U32.HI R7, RZ, R24, R9 ;  /* 0x00000018ff077219 */ /* 0x000fe20000011609 */
[----:B------:R-:W-:-:S04]  /*0a40*/  IMAD.MOV.U32 R9, RZ, RZ, 0x1 ;  /* 0x00000001ff097424 */ /* 0x000fc800078e00ff */
[----:B------:R-:W4:Y:S01]  /*0a50*/  LDC R21, c[0x0][0x648] ;  /* 0x00019200ff157b82 */ /* 0x000f220000000800 */
[-C--:B0-----:R-:W-:Y:S02]  /*0a60*/  SHF.L.U32 R6, R11, R28.reuse, RZ ;  /* 0x0000001c0b067219 */ /* 0x081fe400000006ff */
[--C-:B------:R-:W-:Y:S02]  /*0a70*/  SHF.R.U64 R24, R32, R28, R7.reuse ;  /* 0x0000001c20187219 */ /* 0x100fe40000001207 */
[----:B------:R-:W-:Y:S02]  /*0a80*/  LOP3.LUT R13, RZ, R6, RZ, 0x33, !PT ;  /* 0x00000006ff0d7212 */ /* 0x000fe400078e33ff */
[-C--:B------:R-:W-:Y:S01]  /*0a90*/  SHF.R.U32.HI R7, RZ, R28.reuse, R7 ;  /* 0x0000001cff077219 */ /* 0x080fe20000011607 */
[----:B------:R-:W0:Y:S01]  /*0aa0*/  LDC R23, c[0x0][0x638] ;  /* 0x00018e00ff177b82 */ /* 0x000e220000000800 */
[----:B------:R-:W-:Y:S01]  /*0ab0*/  SHF.L.U32 R12, R9, R28, RZ ;  /* 0x0000001c090c7219 */ /* 0x000fe200000006ff */
[----:B------:R-:W-:-:S06]  /*0ac0*/  IMAD.MOV.U32 R6, RZ, RZ, R24 ;  /* 0x000000ffff067224 */ /* 0x000fcc00078e0018 */
[----:B------:R-:W0:Y:S01]  /*0ad0*/  LDC R107, c[0x0][0x610] ;  /* 0x00018400ff6b7b82 */ /* 0x000e220000000800 */
[----:B-1-3--:R-:W-:Y:S05]  /*0ae0*/  @!P0 BRA `(.L_x_6) ;  /* 0x0000000000288947 */ /* 0x00afea0003800000 */
[----:B------:R-:W1:Y:S02]  /*0af0*/  LDC R11, c[0x0][0x64c] ;  /* 0x00019300ff0b7b82 */ /* 0x000e640000000800 */
[----:B-1----:R-:W-:-:S05]  /*0b00*/  IADD3 R11, P0, R24, R11, RZ ;  /* 0x0000000b180b7210 */ /* 0x002fca0007f1e0ff */
        /* <DEDUP_REMOVED lines=8> */
.L_x_6:
[----:B----4-:R-:W-:Y:S01]  /*0b90*/  SHF.R.U64 R6, R6, R21, R7 ;  /* 0x0000001506067219 */ /* 0x010fe20000001207 */
[----:B--2---:R-:W-:Y:S01]  /*0ba0*/  VIADD R7, R26, 0xffffffff ;  /* 0xffffffff1a077836 */ /* 0x004fe20000000000 */
[----:B------:R-:W-:Y:S01]  /*0bb0*/  LOP3.LUT R13, R32, R13, RZ, 0xc0, !PT ;  /* 0x0000000d200d7212 */ /* 0x000fe200078ec0ff */
[----:B------:R-:W-:Y:S02]  /*0bc0*/  IMAD.MOV R15, RZ, RZ, -R15 ;  /* 0x000000ffff0f7224 */ /* 0x000fe400078e0a0f */
[----:B------:R-:W-:Y:S02]  /*0bd0*/  IMAD.MOV R8, RZ, RZ, -R6 ;  /* 0x000000ffff087224 */ /* 0x000fe400078e0a06 */
[----:B------:R-:W-:Y:S01]  /*0be0*/  IMAD R13, R12, R6, R13 ;  /* 0x000000060c0d7224 */ /* 0x000fe200078e020d */
[----:B------:R-:W-:Y:S01]  /*0bf0*/  LOP3.LUT R6, R22, R7, RZ, 0xc0, !PT ;  /* 0x0000000716067212 */ /* 0x000fe200078ec0ff */
[----:B------:R-:W-:Y:S02]  /*0c00*/  @P3 IMAD R0, R20, R15, R5 ;  /* 0x0000000f14003224 */ /* 0x000fe400078e0205 */
[----:B0-----:R-:W-:-:S02]  /*0c10*/  IMAD R5, R8, R23, R24 ;  /* 0x0000001708057224 */ /* 0x001fc400078e0218 */
[----:B------:R-:W-:Y:S02]  /*0c20*/  IMAD R107, R13, R107, R0 ;  /* 0x0000006b0d6b7224 */ /* 0x000fe400078e0200 */
[----:B------:R-:W-:Y:S02]  /*0c30*/  IMAD R6, R5, R26, R6 ;  /* 0x0000001a05067224 */ /* 0x000fe400078e0206 */
[----:B------:R-:W-:Y:S02]  /*0c40*/  IMAD.MOV.U32 R0, RZ, RZ, 0x1 ;  /* 0x00000001ff007424 */ /* 0x000fe400078e00ff */
[----:B------:R-:W-:Y:S01]  /*0c50*/  IMAD.MOV.U32 R19, RZ, RZ, R25 ;  /* 0x000000ffff137224 */ /* 0x000fe200078e0019 */
[----:B------:R-:W-:Y:S02]  /*0c60*/  SEL R100, R6, R107, !P3 ;  /* 0x0000006b06647207 */ /* 0x000fe40005800000 */
[----:B------:R-:W-:-:S07]  /*0c70*/  SEL R107, R107, R6, !P3 ;  /* 0x000000066b6b7207 */ /* 0x000fce0005800000 */
.L_x_4:
[----:B------:R-:W-:-:S08]  /*0c80*/  NOP ;  /* 0x0000000000007918 */ /* 0x000fd00000000000 */
[----:B------:R-:W0:Y:S02]  /*0c90*/  USETMAXREG.TRY_ALLOC.CTAPOOL UP0, 0xe8 ;  /* 0x000000e8000079c8 */ /* 0x000e240008000600 */
[----:B0-----:R-:W-:-:S13]  /*0ca0*/  PLOP3.LUT P0, PT, PT, PT, UP0, 0x80, 0x0 ;  /* 0x000000000000781c */ /* 0x001fda0003f0f008 */
[----:B------:R-:W-:Y:S05]  /*0cb0*/  @!P0 BRA `(.L_x_4) ;  /* 0xfffffffc00f08947 */ /* 0x000fea000383ffff */
[----:B------:R-:W-:Y:S01]  /*0cc0*/  ULDC.64 UR4, c[0x0][0x598] ;  /* 0x0001660000047ab9 */ /* 0x000fe20000000a00 */
[----:B------:R-:W-:Y:S01]  /*0cd0*/  ULDC.64 UR38, c[0x0][0x208] ;  /* 0x0000820000267ab9 */ /* 0x000fe20000000a00 */
[----:B------:R-:W-:-:S04]  /*0ce0*/  ISETP.NE.U32.AND P0, PT, RZ, UR4, PT ;  /* 0x00000004ff007c0c */ /* 0x000fc8000bf05070 */
[----:B------:R-:W-:-:S13]  /*0cf0*/  ISETP.NE.AND.EX P0, PT, RZ, UR5, PT, P0 ;  /* 0x00000005ff007c0c */ /* 0x000fda000bf05300 */
[----:B------:R-:W-:Y:S05]  /*0d00*/  @!P0 BRA `(.L_x_7) ;  /* 0x00000000001c8947 */ /* 0x000fea0003800000 */
[----:B------:R-:W0:Y:S02]  /*0d10*/  LDC.64 R6, c[0x0][0x598] ;  /* 0x00016600ff067b82 */ /* 0x000e240000000a00 */
[----:B0-----:R-:W2:Y:S02]  /*0d20*/  LDG.E.64 R6, desc[UR38][R6.64] ;  /* 0x0000002606067981 */ /* 0x001ea4000c1e1b00 */
[----:B--2---:R-:W-:-:S04]  /*0d30*/  ISETP.NE.U32.AND P0, PT, R6, RZ, PT ;  /* 0x000000ff0600720c */ /* 0x004fc80003f05070 */
[----:B------:R-:W-:-:S13]  /*0d40*/  ISETP.NE.AND.EX P0, PT, R7, RZ, PT, P0 ;  /* 0x000000ff0700720c */ /* 0x000fda0003f05300 */
[----:B------:R-:W-:Y:S05]  /*0d50*/  @!P0 BRA `(.L_x_7) ;  /* 0x0000000000088947 */ /* 0x000fea0003800000 */
[----:B------:R0:W5:Y:S01]  /*0d60*/  LD.E R88, desc[UR38][R6.64] ;  /* 0x0000002606587980 */ /* 0x000162000c101900 */
[----:B------:R-:W-:Y:S05]  /*0d70*/  BRA `(.L_x_8) ;  /* 0x0000000000247947 */ /* 0x000fea0003800000 */
.L_x_7:
[----:B------:R-:W-:Y:S02]  /*0d80*/  ULDC.64 UR4, c[0x0][0x588] ;  /* 0x0001620000047ab9 */ /* 0x000fe40000000a00 */
[----:B------:R-:W-:-:S04]  /*0d90*/  ISETP.NE.U32.AND P0, PT, RZ, UR4, PT ;  /* 0x00000004ff007c0c */ /* 0x000fc8000bf05070 */
[----:B------:R-:W-:-:S13]  /*0da0*/  ISETP.NE.AND.EX P0, PT, RZ, UR5, PT, P0 ;  /* 0x00000005ff007c0c */ /* 0x000fda000bf05300 */
[----:B------:R-:W-:Y:S05]  /*0db0*/  @!P0 BRA `(.L_x_9) ;  /* 0x00000000000c8947 */ /* 0x000fea0003800000 */
[----:B------:R-:W0:Y:S02]  /*0dc0*/  LDC.64 R88, c[0x0][0x588] ;  /* 0x00016200ff587b82 */ /* 0x000e240000000a00 */
[----:B0-----:R1:W5:Y:S01]  /*0dd0*/  LDG.E R88, desc[UR38][R88.64] ;  /* 0x0000002658587981 */ /* 0x001362000c1e1900 */
[----:B------:R-:W-:Y:S05]  /*0de0*/  BRA `(.L_x_8) ;  /* 0x0000000000087947 */ /* 0x000fea0003800000 */
.L_x_9:
[----:B------:R-:W-:Y:S02]  /*0df0*/  ULDC UR4, c[0x0][0x580] ;  /* 0x0001600000047ab9 */ /* 0x000fe40000000800 */
[----:B------:R-:W-:-:S07]  /*0e00*/  IMAD.U32 R88, RZ, RZ, UR4 ;  /* 0x00000004ff587e24 */ /* 0x000fce000f8e00ff */
.L_x_8:
[----:B------:R-:W-:Y:S02]  /*0e10*/  ULDC.64 UR4, c[0x0][0x5a0] ;  /* 0x0001680000047ab9 */ /* 0x000fe40000000a00 */
[----:B------:R-:W-:-:S04]  /*0e20*/  ISETP.NE.U32.AND P0, PT, RZ, UR4, PT ;  /* 0x00000004ff007c0c */ /* 0x000fc8000bf05070 */
[----:B------:R-:W-:-:S13]  /*0e30*/  ISETP.NE.AND.EX P0, PT, RZ, UR5, PT, P0 ;  /* 0x00000005ff007c0c */ /* 0x000fda000bf05300 */
[----:B------:R-:W-:Y:S05]  /*0e40*/  @!P0 BRA `(.L_x_10) ;  /* 0x00000000001c8947 */ /* 0x000fea0003800000 */
[----:B0-----:R-:W0:Y:S02]  /*0e50*/  LDC.64 R6, c[0x0][0x5a0] ;  /* 0x00016800ff067b82 */ /* 0x001e240000000a00 */
[----:B0-----:R-:W2:Y:S02]  /*0e60*/  LDG.E.64 R6, desc[UR38][R6.64] ;  /* 0x0000002606067981 */ /* 0x001ea4000c1e1b00 */
[----:B--2---:R-:W-:-:S04]  /*0e70*/  ISETP.NE.U32.AND P0, PT, R6, RZ, PT ;  /* 0x000000ff0600720c */ /* 0x004fc80003f05070 */
[----:B------:R-:W-:-:S13]  /*0e80*/  ISETP.NE.AND.EX P0, PT, R7, RZ, PT, P0 ;  /* 0x000000ff0700720c */ /* 0x000fda0003f05300 */
[----:B------:R-:W-:Y:S05]  /*0e90*/  @!P0 BRA `(.L_x_10) ;  /* 0x0000000000088947 */ /* 0x000fea0003800000 */
[----:B-1----:R0:W5:Y:S01]  /*0ea0*/  LD.E R89, desc[UR38][R6.64] ;  /* 0x0000002606597980 */ /* 0x002162000c101900 */
[----:B------:R-:W-:Y:S05]  /*0eb0*/  BRA `(.L_x_11) ;  /* 0x0000000000247947 */ /* 0x000fea0003800000 */
.L_x_10:
[----:B------:R-:W-:Y:S02]  /*0ec0*/  ULDC.64 UR4, c[0x0][0x590] ;  /* 0x0001640000047ab9 */ /* 0x000fe40000000a00 */
[----:B------:R-:W-:-:S04]  /*0ed0*/  ISETP.NE.U32.AND P0, PT, RZ, UR4, PT ;  /* 0x00000004ff007c0c */ /* 0x000fc8000bf05070 */
[----:B------:R-:W-:-:S13]  /*0ee0*/  ISETP.NE.AND.EX P0, PT, RZ, UR5, PT, P0 ;  /* 0x00000005ff007c0c */ /* 0x000fda000bf05300 */
[----:B------:R-:W-:Y:S05]  /*0ef0*/  @!P0 BRA `(.L_x_12) ;  /* 0x00000000000c8947 */ /* 0x000fea0003800000 */
[----:B0-----:R-:W1:Y:S02]  /*0f00*/  LDC.64 R6, c[0x0][0x590] ;  /* 0x00016400ff067b82 */ /* 0x001e640000000a00 */
[----:B-1----:R1:W5:Y:S01]  /*0f10*/  LDG.E R89, desc[UR38][R6.64] ;  /* 0x0000002606597981 */ /* 0x002362000c1e1900 */
[----:B------:R-:W-:Y:S05]  /*0f20*/  BRA `(.L_x_11) ;  /* 0x0000000000087947 */ /* 0x000fea0003800000 */
.L_x_12:
[----:B------:R-:W-:Y:S02]  /*0f30*/  ULDC UR4, c[0x0][0x584] ;  /* 0x0001610000047ab9 */ /* 0x000fe40000000800 */
[----:B-1----:R-:W-:-:S07]  /*0f40*/  IMAD.U32 R89, RZ, RZ, UR4 ;  /* 0x00000004ff597e24 */ /* 0x002fce000f8e00ff */
.L_x_11:
[----:B------:R-:W-:-:S13]  /*0f50*/  LOP3.LUT P0, RZ, R0, 0xff, RZ, 0xc0, !PT ;  /* 0x000000ff00ff7812 */ /* 0x000fda000780c0ff */
[----:B------:R-:W-:Y:S05]  /*0f60*/  @!P0 EXIT ;  /* 0x000000000000894d */ /* 0x000fea0003800000 */
[----:B------:R-:W2:Y:S01]  /*0f70*/  LDC R91, c[0x0][0x658] ;  /* 0x00019600ff5b7b82 */ /* 0x000ea20000000800 */
[----:B------:R-:W-:Y:S01]  /*0f80*/  ULDC.64 UR6, c[0x0][0x288] ;  /* 0x0000a20000067ab9 */ /* 0x000fe20000000a00 */
[----:B------:R-:W-:Y:S01]  /*0f90*/  LOP3.LUT R14, R14, 0x1, RZ, 0xc0, !PT ;  /* 0x000000010e0e7812 */ /* 0x000fe200078ec0ff */
[----:B------:R-:W-:Y:S01]  /*0fa0*/  UIADD3 UR4, UR7, 0x1f, URZ ;  /* 0x0000001f07047890 */ /* 0x000fe2000fffe03f */
[----:B------:R-:W-:Y:S01]  /*0fb0*/  SHF.R.U32.HI R0, RZ, 0x2, R3 ;  /* 0x00000002ff007819 */ /* 0x000fe20000011603 */
[----:B------:R-:W-:Y:S01]  /*0fc0*/  IMAD.U32 R5, RZ, RZ, UR6 ;  /* 0x00000006ff057e24 */ /* 0x000fe2000f8e00ff */
[----:B------:R-:W-:Y:S01]  /*0fd0*/  SHF.R.U32.HI R4, RZ, 0x1, R4 ;  /* 0x00000001ff047819 */ /* 0x000fe20000011604 */
[----:B------:R-:W-:Y:S01]  /*0fe0*/  USHF.R.S32.HI UR5, URZ, 0x1f, UR4 ;  /* 0x0000001f3f057899 */ /* 0x000fe20008011404 */
[----:B------:R-:W3:Y:S01]  /*0ff0*/  LDC.64 R94, c[0x0][0x5c8] ;  /* 0x00017200ff5e7b82 */ /* 0x000ee20000000a00 */
[----:B------:R-:W-:Y:S01]  /*1000*/  LOP3.LUT R90, R3, 0x3, RZ, 0xc0, !PT ;  /* 0x00000003035a7812 */ /* 0x000fe200078ec0ff */
[----:B01----:R-:W-:Y:S01]  /*1010*/  IMAD.SHL.U32 R7, R14, 0x40, RZ ;  /* 0x000000400e077824 */ /* 0x003fe200078e00ff */
[----:B------:R-:W-:Y:S01]  /*1020*/  LOP3.LUT R0, R0, 0x7, RZ, 0xc0, !PT ;  /* 0x0000000700007812 */ /* 0x000fe200078ec0ff */
[----:B------:R-:W-:Y:S01]  /*1030*/  ULEA.HI UR5, UR5, UR4, URZ, 0x5 ;  /* 0x0000000405057291 */ /* 0x000fe2000f8f283f */
[----:B------:R-:W-:Y:S01]  /*1040*/  LOP3.LUT R23, R4, 0x30, RZ, 0xc0, !PT ;  /* 0x0000003004177812 */ /* 0x000fe200078ec0ff */
[----:B------:R-:W-:Y:S01]  /*1050*/  IMAD R90, R90, -0x2, R5 ;  /* 0xfffffffe5a5a7824 */ /* 0x000fe200078e0205 */
[--C-:B------:R-:W-:Y:S01]  /*1060*/  LOP3.LUT R22, R7, 0x40, R0.reuse, 0xe2, !PT ;  /* 0x0000004007167812 */ /* 0x100fe200078ee200 */
[----:B------:R-:W-:Y:S01]  /*1070*/  USHF.R.S32.HI UR43, URZ, 0x5, UR5 ;  /* 0x000000053f2b7899 */ /* 0x000fe20008011405 */
[----:B------:R-:W-:Y:S01]  /*1080*/  IADD3 R5, RZ, -R23, -R0 ;  /* 0x80000017ff057210 */ /* 0x000fe20007ffe800 */
[----:B------:R-:W-:Y:S01]  /*1090*/  IMAD.MOV.U32 R0, RZ, RZ, -0x1 ;  /* 0xffffffffff007424 */ /* 0x000fe200078e00ff */
[C---:B------:R-:W-:Y:S01]  /*10a0*/  LOP3.LUT R97, R3.reuse, 0x80, RZ, 0xc0, !PT ;  /* 0x0000008003617812 */ /* 0x040fe200078ec0ff */
[----:B------:R-:W-:Y:S01]  /*10b0*/  IMAD.MOV.U32 R4, RZ, RZ, 0x1 ;  /* 0x00000001ff047424 */ /* 0x000fe200078e00ff */
[----:B------:R-:W-:Y:S01]  /*10c0*/  UISETP.LT.AND UP0, UPT, UR43, 0x1, UPT ;  /* 0x000000012b00788c */ /* 0x000fe2000bf01270 */
[----:B------:R-:W-:Y:S01]  /*10d0*/  IMAD R5, R14, -0x40, R5 ;  /* 0xffffffc00e057824 */ /* 0x000fe200078e0205 */
[----:B------:R-:W-:Y:S01]  /*10e0*/  ULDC UR4, c[0x0][0x284] ;  /* 0x0000a10000047ab9 */ /* 0x000fe20000000800 */
[----:B--2---:R-:W-:Y:S01]  /*10f0*/  SHF.L.U32 R0, R0, R91, RZ ;  /* 0x0000005b00007219 */ /* 0x004fe200000006ff */
[----:B------:R-:W-:Y:S01]  /*1100*/  USEL UR44, UR43, 0x1, UP0 ;  /* 0x000000012b2c7887 */ /* 0x000fe20008000000 */
[----:B------:R-:W-:Y:S01]  /*1110*/  LOP3.LUT R22, R22, R23, RZ, 0xfc, !PT ;  /* 0x0000001716167212 */ /* 0x000fe200078efcff */
[----:B------:R-:W-:Y:S01]  /*1120*/  IMAD.SHL.U32 R96, R3, 0x2, RZ ;  /* 0x0000000203607824 */ /* 0x000fe200078e00ff */
[----:B------:R-:W-:Y:S01]  /*1130*/  SHF.L.U32 R91, R4, R91, RZ ;  /* 0x0000005b045b7219 */ /* 0x000fe200000006ff */
[----:B------:R-:W-:Y:S01]  /*1140*/  VIADD R99, R5, UR4 ;  /* 0x0000000405637c36 */ /* 0x000fe20008000000 */
[----:B------:R-:W-:Y:S01]  /*1150*/  LOP3.LUT R112, R18, 0x1, RZ, 0xfc, !PT ;  /* 0x0000000112707812 */ /* 0x000fe200078efcff */
[----:B------:R-:W-:Y:S01]  /*1160*/  IMAD.MOV.U32 R23, RZ, RZ, RZ ;  /* 0x000000ffff177224 */ /* 0x000fe200078e00ff */
[C-C-:B---3--:R-:W-:Y:S01]  /*1170*/  SHF.L.U64.HI R92, R94.reuse, 0x7, R95.reuse ;  /* 0x000000075e5c7819 */ /* 0x148fe2000001025f */
[----:B------:R-:W-:Y:S01]  /*1180*/  UIADD3 UR44, UR43, -UR44, URZ ;  /* 0x8000002c2b2c7290 */ /* 0x000fe2000fffe03f */
[C---:B------:R-:W-:Y:S01]  /*1190*/  SHF.L.U64.HI R93, R94.reuse, 0x3, R95 ;  /* 0x000000035e5d7819 */ /* 0x040fe2000001025f */
[C---:B------:R-:W-:Y:S01]  /*11a0*/  IMAD.SHL.U32 R95, R94.reuse, 0x80, RZ ;  /* 0x000000805e5f7824 */ /* 0x040fe200078e00ff */
[----:B------:R-:W-:Y:S01]  /*11b0*/  SHF.R.U32.HI R97, RZ, 0x7, R97 ;  /* 0x00000007ff617819 */ /* 0x000fe20000011661 */
[----:B------:R-:W-:Y:S01]  /*11c0*/  IMAD.SHL.U32 R94, R94, 0x8, RZ ;  /* 0x000000085e5e7824 */ /* 0x000fe200078e00ff */
[----:B------:R-:W-:Y:S01]  /*11d0*/  LOP3.LUT R98, RZ, R0, RZ, 0x33, !PT ;  /* 0x00000000ff627212 */ /* 0x000fe200078e33ff */
[----:B------:R-:W-:Y:S01]  /*11e0*/  UMOV UR40, URZ ;  /* 0x0000003f00287c82 */ /* 0x000fe20008000000 */
[----:B------:R-:W-:-:S05]  /*11f0*/  UMOV UR41, URZ ;  /* 0x0000003f00297c82 */ /* 0x000fca0008000000 */
.L_x_156:
[----:B0-----:R-:W0:Y:S01]  /*1200*/  SHFL.IDX PT, R0, R97, RZ, 0x1f ;  /* 0x00001fff61007589 */ /* 0x001e2200000e0000 */
[----:B-1----:R-:W1:Y:S01]  /*1210*/  S2UR UR7, SR_CgaCtaId ;  /* 0x00000000000779c3 */ /* 0x002e620000008800 */
[----:B------:R-:W-:Y:S01]  /*1220*/  UMOV UR6, 0x400 ;  /* 0x0000040000067882 */ /* 0x000fe20000000000 */
[----:B0-----:R-:W-:Y:S01]  /*1230*/  R2UR UR4, R0 ;  /* 0x00000000000472ca */ /* 0x001fe200000e0000 */
[----:B-1----:R-:W-:-:S12]  /*1240*/  ULEA UR46, UR7, UR6, 0x18 ;  /* 0x00000006072e7291 */ /* 0x002fd8000f8ec03f */
[----:B------:R-:W-:-:S04]  /*1250*/  ULEA.HI UR5, UR4, UR4, URZ, 0x1 ;  /* 0x0000000404057291 */ /* 0x000fc8000f8f083f */
[----:B------:R-:W-:-:S04]  /*1260*/  ULOP3.LUT UR5, UR5, 0xffffe, URZ, 0xc0, !UPT ;  /* 0x000ffffe05057892 */ /* 0x000fc8000f8ec03f */
[----:B------:R-:W-:-:S03]  /*1270*/  UIADD3 UR5, UR4, -UR5, URZ ;  /* 0x8000000504057290 */ /* 0x000fc6000fffe03f */
[----:B------:R-:W-:Y:S01]  /*1280*/  ULDC UR4, c[0x0][0x28c] ;  /* 0x0000a30000047ab9 */ /* 0x000fe20000000800 */
[----:B------:R-:W-:Y:S01]  /*1290*/  ULEA UR5, UR5, UR46, 0xc ;  /* 0x0000002e05057291 */ /* 0x000fe2000f8e603f */
[----:B------:R-:W-:-:S03]  /*12a0*/  ISETP.LT.AND P0, PT, RZ, UR4, PT ;  /* 0x00000004ff007c0c */ /* 0x000fc6000bf01270 */
[----:B------:R-:W-:-:S04]  /*12b0*/  UIADD3 UR5, UR5, 0x100, URZ ;  /* 0x0000010005057890 */ /* 0x000fc8000fffe03f */
[----:B------:R-:W-:-:S04]  /*12c0*/  USHF.R.U32.HI UR5, URZ, 0x4, UR5 ;  /* 0x000000043f057899 */ /* 0x000fc80008011605 */
[----:B------:R-:W-:-:S04]  /*12d0*/  ULOP3.LUT UR5, UR5, 0x3fff, URZ, 0xc0, !UPT ;  /* 0x00003fff05057892 */ /* 0x000fc8000f8ec03f */
[----:B------:R-:W-:Y:S01]  /*12e0*/  ULOP3.LUT UR45, UR5, 0x10000, URZ, 0xfc, !UPT ;  /* 0x00010000052d7892 */ /* 0x000fe2000f8efc3f */
[----:B--2345:R-:W-:Y:S11]  /*12f0*/  @P0 BRA `(.L_x_13) ;  /* 0x0000000000400947 */ /* 0x03cff60003800000 */
[----:B------:R-:W-:Y:S01]  /*1300*/  MOV R0, 0x0 ;  /* 0x0000000000007802 */ /* 0x000fe20000000f00 */
[----:B------:R-:W-:Y:S01]  /*1310*/  ULDC.64 UR4, c[0x4][0x68] ;  /* 0x01001a0000047ab9 */ /* 0x000fe20000000a00 */
[----:B------:R-:W-:Y:S01]  /*1320*/  ULDC.64 UR6, c[0x4][0x8] ;  /* 0x0100020000067ab9 */ /* 0x000fe20000000a00 */
[----:B------:R-:W-:Y:S01]  /*1330*/  IMAD.U32 R4, RZ, RZ, UR4 ;  /* 0x00000004ff047e24 */ /* 0x000fe2000f8e00ff */
[----:B------:R0:W1:Y:S01]  /*1340*/  LDC.64 R14, c[0x4][R0] ;  /* 0x01000000000e7b82 */ /* 0x0000620000000a00 */
[----:B------:R-:W-:Y:S01]  /*1350*/  IMAD.U32 R5, RZ, RZ, UR5 ;  /* 0x00000005ff057e24 */ /* 0x000fe2000f8e00ff */
[----:B------:R-:W-:Y:S01]  /*1360*/  ULDC.64 UR4, c[0x4][0x70] ;  /* 0x01001c0000047ab9 */ /* 0x000fe20000000a00 */
[----:B------:R-:W-:Y:S02]  /*1370*/  IMAD.U32 R10, RZ, RZ, UR6 ;  /* 0x00000006ff0a7e24 */ /* 0x000fe4000f8e00ff */
[----:B------:R-:W-:Y:S02]  /*1380*/  IMAD.U32 R6, RZ, RZ, UR4 ;  /* 0x00000004ff067e24 */ /* 0x000fe4000f8e00ff */
[----:B------:R-:W-:-:S02]  /*1390*/  IMAD.U32 R7, RZ, RZ, UR5 ;  /* 0x00000005ff077e24 */ /* 0x000fc4000f8e00ff */
[----:B------:R-:W-:Y:S02]  /*13a0*/  IMAD.U32 R11, RZ, RZ, UR7 ;  /* 0x00000007ff0b7e24 */ /* 0x000fe4000f8e00ff */
[----:B------:R-:W-:Y:S02]  /*13b0*/  IMAD.MOV.U32 R8, RZ, RZ, 0x1e1 ;  /* 0x000001e1ff087424 */ /* 0x000fe400078e00ff */
[----:B------:R-:W-:Y:S02]  /*13c0*/  IMAD.MOV.U32 R12, RZ, RZ, 0x1 ;  /* 0x00000001ff0c7424 */ /* 0x000fe400078e00ff */
[----:B0-----:R-:W-:-:S07]  /*13d0*/  IMAD.MOV.U32 R13, RZ, RZ, RZ ;  /* 0x000000ffff0d7224 */ /* 0x001fce00078e00ff */
[----:B------:R-:W-:-:S07]  /*13e0*/  LEPC R20, `(.L_x_13) ;  /* 0x000000001014794e */ /* 0x000fce0000000000 */
[----:B-1---5:R-:W-:Y:S05]  /*13f0*/  CALL.ABS.NOINC R14 ;  /* 0x000000000e007343 */ /* 0x022fea0003c00000 */
.L_x_13:
[----:B------:R-:W-:-:S13]  /*1400*/  ISETP.NE.AND P0, PT, R112, 0x3, PT ;  /* 0x000000037000780c */ /* 0x000fda0003f05270 */
[----:B------:R-:W-:Y:S05]  /*1410*/  @!P0 BRA `(.L_x_14) ;  /* 0x0000000000048947 */ /* 0x000fea0003800000 */
[----:B------:R-:W-:Y:S01]  /*1420*/  BPT.TRAP 0x1 ;  /* 0x000000040000795c */ /* 0x000fe20000300000 */
.L_x_14:
[----:B------:R-:W-:Y:S02]  /*1430*/  IMAD.U32 R3, RZ, RZ, UR41 ;  /* 0x00000029ff037e24 */ /* 0x000fe4000f8e00ff */
[----:B------:R-:W-:-:S03]  /*1440*/  IMAD.U32 R0, RZ, RZ, UR40 ;  /* 0x00000028ff007e24 */ /* 0x000fc6000f8e00ff */
[----:B------:R-:W-:Y:S02]  /*1450*/  LEA R3, R3, UR46, 0x3 ;  /* 0x0000002e03037c11 */ /* 0x000fe4000f8e18ff */
[----:B------:R-:W-:-:S04]  /*1460*/  SHF.L.U32 R0, R0, 0x1f, RZ ;  /* 0x0000001f00007819 */ /* 0x000fc800000006ff */
[----:B------:R0:W1:Y:S01]  /*1470*/  SYNCS.PHASECHK.TRANS64.TRYWAIT P1, [R3+URZ], R0 ;  /* 0x00000000030075a7 */ /* 0x000062000802017f */
[----:B------:R-:W-:Y:S05]  /*1480*/  @!P0 BRA `(.L_x_15) ;  /* 0x0000000000048947 */ /* 0x000fea0003800000 */
[----:B------:R-:W-:Y:S01]  /*1490*/  BPT.TRAP 0x1 ;  /* 0x000000040000795c */ /* 0x000fe20000300000 */
.L_x_15:
[----:B------:R-:W-:-:S05]  /*14a0*/  IMAD.U32 R4, RZ, RZ, UR44 ;  /* 0x0000002cff047e24 */ /* 0x000fca000f8e00ff */
[----:B------:R-:W-:Y:S01]  /*14b0*/  ISETP.GE.AND P2, PT, R4, 0x1, PT ;  /* 0x000000010400780c */ /* 0x000fe20003f46270 */
[----:B-1----:R-:W-:-:S12]  /*14c0*/  @P1 BRA `(.L_x_16) ;  /* 0x0000000000081947 */ /* 0x002fd80003800000 */
[----:B------:R-:W1:Y:S02]  /*14d0*/  SYNCS.PHASECHK.TRANS64.TRYWAIT P1, [R3+URZ], R0 ;  /* 0x00000000030075a7 */ /* 0x000e64000802017f */
[----:B-1----:R-:W-:Y:S05]  /*14e0*/  @!P1 BRA `(.L_x_17) ;  /* 0x00000070007c9947 */ /* 0x002fea0003800000 */
.L_x_16:
[----:B------:R-:W-:Y:S05]  /*14f0*/  WARPSYNC.ALL ;  /* 0x0000000000007948 */ /* 0x000fea0003800000 */
[----:B------:R-:W-:Y:S01]  /*1500*/  UIADD3 UR4, UR46, 0x14100, URZ ;  /* 0x000141002e047890 */ /* 0x000fe2000fffe03f */
[----:B------:R-:W-:Y:S01]  /*1510*/  WARPGROUP.ARRIVE ;  /* 0x00000000000079c5 */ /* 0x000fe20000000000 */
[----:B------:R-:W-:Y:S02]  /*1520*/  ULEA UR10, UR41, UR45, 0xa ;  /* 0x0000002d290a7291 */ /* 0x000fe4000f8e503f */
[----:B------:R-:W-:Y:S01]  /*1530*/  USHF.R.U32.HI UR4, URZ, 0x4, UR4 ;  /* 0x000000043f047899 */ /* 0x000fe20008011604 */
[----:B------:R-:W-:Y:S01]  /*1540*/  UMOV UR5, 0x80000020 ;  /* 0x8000002000057882 */ /* 0x000fe20000000000 */
[----:B------:R-:W-:-:S02]  /*1550*/  UMOV UR7, 0x80000020 ;  /* 0x8000002000077882 */ /* 0x000fc40000000000 */
[----:B------:R-:W-:Y:S02]  /*1560*/  ULOP3.LUT UR4, UR4, 0x3fff, URZ, 0xc0, !UPT ;  /* 0x00003fff04047892 */ /* 0x000fe4000f8ec03f */
[----:B------:R-:W-:Y:S02]  /*1570*/  UIADD3 UR11, UR10, 0x200, URZ ;  /* 0x000002000a0b7890 */ /* 0x000fe4000fffe03f */
[----:B------:R-:W-:-:S03]  /*1580*/  ULOP3.LUT UR8, UR4, 0x10000, URZ, 0xfc, !UPT ;  /* 0x0001000004087892 */ /* 0x000fc6000f8efc3f */
[----:B------:R-:W-:Y:S01]  /*1590*/  UMOV UR4, UR10 ;  /* 0x0000000a00047c82 */ /* 0x000fe20008000000 */
[----:B------:R-:W-:-:S07]  /*15a0*/  ULEA UR9, UR41, UR8, 0x8 ;  /* 0x0000000829097291 */ /* 0x000fce000f8e403f */
[----:B------:R-:W-:Y:S02]  /*15b0*/  UMOV UR6, UR9 ;  /* 0x0000000900067c82 */ /* 0x000fe40008000000 */
[----:B------:R-:W-:Y:S01]  /*15c0*/  HGMMA.64x64x16.F32 R56, gdesc[UR4], RZ, !UPT, gsb0 ;  /* 0x00e00000043879f0 */ /* 0x000fe2000c0008ff */
[----:B------:R-:W-:Y:S01]  /*15d0*/  UMOV UR4, UR11 ;  /* 0x0000000b00047c82 */ /* 0x000fe20008000000 */
[----:B------:R-:W-:Y:S01]  /*15e0*/  UMOV UR5, 0x80000020 ;  /* 0x8000002000057882 */ /* 0x000fe20000000000 */
[----:B------:R-:W-:Y:S02]  /*15f0*/  WARPGROUP.DEPBAR.LE gsb0, 0x0 ;  /* 0x00008000000079c5 */ /* 0x000fe40000010000 */
[----:B------:R-:W-:-:S06]  /*1600*/  WARPGROUP.ARRIVE ;  /* 0x00000000000079c5 */ /* 0x000fcc0000000000 */
[----:B------:R-:W-:Y:S01]  /*1610*/  HGMMA.64x64x16.F32 R24, gdesc[UR4], RZ, !UPT, gsb0 ;  /* 0x00e00000041879f0 */ /* 0x000fe2000c0008ff */
[----:B------:R-:W-:Y:S02]  /*1620*/  UIADD3 UR4, UR10, 0x2, URZ ;  /* 0x000000020a047890 */ /* 0x000fe4000fffe03f */
[----:B------:R-:W-:Y:S01]  /*1630*/  UIADD3 UR6, UR9, 0x2, URZ ;  /* 0x0000000209067890 */ /* 0x000fe2000fffe03f */
[----:B------:R-:W-:Y:S01]  /*1640*/  UMOV UR5, 0x80000020 ;  /* 0x8000002000057882 */ /* 0x000fe20000000000 */
[----:B------:R-:W-:Y:S01]  /*1650*/  UMOV UR7, 0x80000020 ;  /* 0x8000002000077882 */ /* 0x000fe20000000000 */
[----:B------:R-:W-:Y:S01]  /*1660*/  UIADD3 UR10, UR10, 0x202, URZ ;  /* 0x000002020a0a7890 */ /* 0x000fe2000fffe03f */
[----:B------:R-:W-:Y:S02]  /*1670*/  WARPGROUP.DEPBAR.LE gsb0, 0x0 ;  /* 0x00008000000079c5 */ /* 0x000fe40000010000 */
[----:B------:R-:W-:-:S06]  /*1680*/  WARPGROUP.ARRIVE ;  /* 0x00000000000079c5 */ /* 0x000fcc0000000000 */
[----:B------:R-:W-:Y:S01]  /*1690*/  HGMMA.64x64x16.F32 R56, gdesc[UR4], R56, gsb0 ;  /* 0x00e00000043879f0 */ /* 0x000fe20008000838 */
[----:B------:R-:W-:Y:S01]  /*16a0*/  UMOV UR4, UR10 ;  /* 0x0000000a00047c82 */ /* 0x000fe20008000000 */
[----:B------:R-:W-:Y:S01]  /*16b0*/  UMOV UR5, 0x80000020 ;  /* 0x8000002000057882 */ /* 0x000fe20000000000 */
[----:B------:R-:W-:Y:S02]  /*16c0*/  WARPGROUP.DEPBAR.LE gsb0, 0x0 ;  /* 0x00008000000079c5 */ /* 0x000fe40000010000 */
[----:B------:R-:W-:-:S06]  /*16d0*/  WARPGROUP.ARRIVE ;  /* 0x00000000000079c5 */ /* 0x000fcc0000000000 */
[----:B------:R-:W-:Y:S03]  /*16e0*/  HGMMA.64x64x16.F32 R24, gdesc[UR4], R24, gsb0 ;  /* 0x00e00000041879f0 */ /* 0x000fe60008000818 */
[----:B------:R-:W-:Y:S02]  /*16f0*/  WARPGROUP.DEPBAR.LE gsb0, 0x0 ;  /* 0x00008000000079c5 */ /* 0x000fe40000010000 */
[----:B------:R-:W-:Y:S05]  /*1700*/  @!P2 BRA `(.L_x_18) ;  /* 0x000000040014a947 */ /* 0x000fea0003800000 */
[----:B------:R-:W-:Y:S01]  /*1710*/  UIADD3 UR4, UR41, 0x1, URZ ;  /* 0x0000000129047890 */ /* 0x000fe2000fffe03f */
[----:B01----:R-:W-:Y:S01]  /*1720*/  IMAD.U32 R0, RZ, RZ, UR44 ;  /* 0x0000002cff007e24 */ /* 0x003fe2000f8e00ff */
[----:B------:R-:W-:Y:S02]  /*1730*/  UMOV UR10, UR41 ;  /* 0x00000029000a7c82 */ /* 0x000fe40008000000 */
[----:B------:R-:W-:-:S04]  /*1740*/  UISETP.NE.AND UP0, UPT, UR4, 0x5, UPT ;  /* 0x000000050400788c */ /* 0x000fc8000bf05270 */
[----:B------:R-:W-:Y:S02]  /*1750*/  USEL UR5, URZ, 0x1, UP0 ;  /* 0x000000013f057887 */ /* 0x000fe40008000000 */
[----:B------:R-:W-:Y:S02]  /*1760*/  USEL UR9, UR4, URZ, UP0 ;  /* 0x0000003f04097287 */ /* 0x000fe40008000000 */
[----:B------:R-:W-:-:S06]  /*1770*/  ULOP3.LUT UR5, UR40, UR5, URZ, 0x3c, !UPT ;  /* 0x0000000528057292 */ /* 0x000fcc000f8e3c3f */
[----:B------:R-:W-:-:S07]  /*1780*/  IMAD.U32 R5, RZ, RZ, UR5 ;  /* 0x00000005ff057e24 */ /* 0x000fce000f8e00ff */
.L_x_25:
[----:B01----:R-:W-:Y:S05]  /*1790*/  @!P0 BRA `(.L_x_19) ;  /* 0x0000000000048947 */ /* 0x003fea0003800000 */
[----:B------:R-:W-:Y:S01]  /*17a0*/  BPT.TRAP 0x1 ;  /* 0x000000040000795c */ /* 0x000fe20000300000 */
.L_x_19:
[----:B------:R-:W0:Y:S01]  /*17b0*/  S2UR UR5, SR_CgaCtaId ;  /* 0x00000000000579c3 */ /* 0x000e220000008800 */
[----:B------:R-:W-:Y:S01]  /*17c0*/  UMOV UR4, 0x400 ;  /* 0x0000040000047882 */ /* 0x000fe20000000000 */
[----:B------:R-:W-:Y:S01]  /*17d0*/  SHF.L.U32 R3, R5, 0x1f, RZ ;  /* 0x0000001f05037819 */ /* 0x000fe200000006ff */
[----:B0-----:R-:W-:-:S04]  /*17e0*/  ULEA UR14, UR5, UR4, 0x18 ;  /* 0x00000004050e7291 */ /* 0x001fc8000f8ec03f */
[----:B------:R-:W-:-:S09]  /*17f0*/  ULEA UR4, UR9, UR14, 0x3 ;  /* 0x0000000e09047291 */ /* 0x000fd2000f8e183f */
[----:B------:R0:W1:Y:S01]  /*1800*/  SYNCS.PHASECHK.TRANS64.TRYWAIT P1, [UR4], R3 ;  /* 0x00000003ff0075a7 */ /* 0x0000620008020144 */
[----:B------:R-:W-:Y:S05]  /*1810*/  @!P0 BRA `(.L_x_20) ;  /* 0x0000000000048947 */ /* 0x000fea0003800000 */
[----:B------:R-:W-:Y:S01]  /*1820*/  BPT.TRAP 0x1 ;  /* 0x000000040000795c */ /* 0x000fe20000300000 */
.L_x_20:
[----:B-1----:R-:W-:Y:S05]  /*1830*/  @P1 BRA `(.L_x_21) ;  /* 0x0000000000081947 */ /* 0x002fea0003800000 */
[----:B------:R-:W1:Y:S02]  /*1840*/  SYNCS.PHASECHK.TRANS64.TRYWAIT P1, [UR4], R3 ;  /* 0x00000003ff0075a7 */ /* 0x000e640008020144 */
[----:B-1----:R-:W-:Y:S05]  /*1850*/  @!P1 BRA `(.L_x_22) ;  /* 0x0000006c00b49947 */ /* 0x002fea0003800000 */
.L_x_21:
[----:B------:R-:W-:Y:S01]  /*1860*/  ULEA UR11, UR9, UR8, 0x8 ;  /* 0x00000008090b7291 */ /* 0x000fe2000f8e403f */
[----:B------:R-:W-:Y:S01]  /*1870*/  WARPGROUP.ARRIVE ;  /* 0x00000000000079c5 */ /* 0x000fe20000000000 */
[----:B------:R-:W-:Y:S01]  /*1880*/  ULEA UR12, UR9, UR45, 0xa ;  /* 0x0000002d090c7291 */ /* 0x000fe2000f8e503f */
[----:B------:R-:W-:Y:S01]  /*1890*/  UMOV UR7, 0x80000020 ;  /* 0x8000002000077882 */ /* 0x000fe20000000000 */
[----:B------:R-:W-:Y:S02]  /*18a0*/  UMOV UR5, 0x80000020 ;  /* 0x8000002000057882 */ /* 0x000fe40000000000 */
[----:B------:R-:W-:Y:S01]  /*18b0*/  UIADD3 UR13, UR12, 0x200, URZ ;  /* 0x000002000c0d7890 */ /* 0x000fe2000fffe03f */
[----:B------:R-:W-:Y:S02]  /*18c0*/  UMOV UR6, UR11 ;  /* 0x0000000b00067c82 */ /* 0x000fe40008000000 */
[----:B------:R-:W-:Y:S02]  /*18d0*/  UMOV UR4, UR12 ;  /* 0x0000000c00047c82 */ /* 0x000fe40008000000 */
[----:B------:R-:W-:Y:S01]  /*18e0*/  HGMMA.64x64x16.F32 R56, gdesc[UR4], R56, gsb0 ;  /* 0x00e00000043879f0 */ /* 0x000fe20008000838 */
[----:B------:R-:W-:Y:S01]  /*18f0*/  UMOV UR5, 0x80000020 ;  /* 0x8000002000057882 */ /* 0x000fe20000000000 */
[----:B------:R-:W-:Y:S01]  /*1900*/  UMOV UR4, UR13 ;  /* 0x0000000d00047c82 */ /* 0x000fe20008000000 */
[----:B------:R-:W-:-:S02]  /*1910*/  WARPGROUP.DEPBAR.LE gsb0, 0x0 ;  /* 0x00008000000079c5 */ /* 0x000fc40000010000 */
[----:B------:R-:W-:-:S06]  /*1920*/  WARPGROUP.ARRIVE ;  /* 0x00000000000079c5 */ /* 0x000fcc0000000000 */
[----:B------:R-:W-:Y:S01]  /*1930*/  HGMMA.64x64x16.F32 R24, gdesc[UR4], R24, gsb0 ;  /* 0x00e00000041879f0 */ /* 0x000fe20008000818 */
        /* <DEDUP_REMOVED lines=15> */
[----:B------:R-:W-:Y:S01]  /*1a30*/  BPT.TRAP 0x1 ;  /* 0x000000040000795c */ /* 0x000fe20000300000 */
.L_x_23:
[----:B------:R-:W-:Y:S01]  /*1a40*/  ULEA UR4, UR10, UR14, 0x3 ;  /* 0x0000000e0a047291 */ /* 0x000fe2000f8e183f */
[----:B------:R-:W-:-:S03]  /*1a50*/  ISETP.GT.U32.AND P1, PT, R18, 0x1, PT ;  /* 0x000000011200780c */ /* 0x000fc60003f24070 */
[----:B------:R-:W-:-:S04]  /*1a60*/  UIADD3 UR4, UR4, 0x28, URZ ;  /* 0x0000002804047890 */ /* 0x000fc8000fffe03f */
[----:B------:R-:W-:-:S09]  /*1a70*/  UPRMT UR4, URZ, 0x654, UR4 ;  /* 0x000006543f047896 */ /* 0x000fd20008000004 */
[----:B------:R-:W-:Y:S01]  /*1a80*/  SYNCS.ARRIVE.TRANS64.RED.A1T0 RZ, [UR4], RZ ;  /* 0x000000ffffff79a7 */ /* 0x000fe20008100404 */
[----:B------:R-:W-:Y:S05]  /*1a90*/  @P1 BRA `(.L_x_24) ;  /* 0x0000000000041947 */ /* 0x000fea0003800000 */
[----:B------:R-:W-:Y:S01]  /*1aa0*/  BPT.TRAP 0x1 ;  /* 0x000000040000795c */ /* 0x000fe20000300000 */
.L_x_24:
[----:B------:R-:W-:Y:S01]  /*1ab0*/  UIADD3 UR9, UR9, 0x1, URZ ;  /* 0x0000000109097890 */ /* 0x000fe2000fffe03f */
[C---:B------:R-:W-:Y:S01]  /*1ac0*/  ISETP.GT.AND P1, PT, R0.reuse, 0x1, PT ;  /* 0x000000010000780c */ /* 0x040fe20003f24270 */
[----:B------:R-:W-:Y:S01]  /*1ad0*/  UIADD3 UR10, UR10, 0x1, URZ ;  /* 0x000000010a0a7890 */ /* 0x000fe2000fffe03f */
[----:B------:R-:W-:Y:S01]  /*1ae0*/  VIADD R0, R0, 0xffffffff ;  /* 0xffffffff00007836 */ /* 0x000fe20000000000 */
[----:B------:R-:W-:Y:S02]  /*1af0*/  UISETP.NE.AND UP0, UPT, UR9, 0x5, UPT ;  /* 0x000000050900788c */ /* 0x000fe4000bf05270 */
[----:B------:R-:W-:Y:S02]  /*1b00*/  UISETP.NE.AND UP1, UPT, UR10, 0x5, UPT ;  /* 0x000000050a00788c */ /* 0x000fe4000bf25270 */
[----:B------:R-:W-:Y:S02]  /*1b10*/  USEL UR4, URZ, 0x1, UP0 ;  /* 0x000000013f047887 */ /* 0x000fe40008000000 */
[----:B------:R-:W-:-:S02]  /*1b20*/  USEL UR9, UR9, URZ, UP0 ;  /* 0x0000003f09097287 */ /* 0x000fc40008000000 */
[----:B------:R-:W-:Y:S02]  /*1b30*/  USEL UR10, UR10, URZ, UP1 ;  /* 0x0000003f0a0a7287 */ /* 0x000fe40008800000 */
[----:B------:R-:W-:Y:S01]  /*1b40*/  LOP3.LUT R5, R5, UR4, RZ, 0x3c, !PT ;  /* 0x0000000405057c12 */ /* 0x000fe2000f8e3cff */
[----:B------:R-:W-:Y:S09]  /*1b50*/  @P1 BRA `(.L_x_25) ;  /* 0xfffffffc000c1947 */ /* 0x000ff2000383ffff */
.L_x_18:
[----:B01----:R-:W0:Y:S02]  /*1b60*/  LDC R0, c[0x0][0x28c] ;  /* 0x0000a300ff007b82 */ /* 0x003e240000000800 */
[----:B0-----:R-:W-:-:S13]  /*1b70*/  ISETP.GE.AND P1, PT, R0, 0x1, PT ;  /* 0x000000010000780c */ /* 0x001fda0003f26270 */
[----:B------:R-:W-:Y:S05]  /*1b80*/  @!P1 BRA `(.L_x_26) ;  /* 0x0000000000409947 */ /* 0x000fea0003800000 */
[----:B------:R-:W-:Y:S05]  /*1b90*/  @!P0 BRA `(.L_x_27) ;  /* 0x0000000000048947 */ /* 0x000fea0003800000 */
[----:B------:R-:W-:Y:S01]  /*1ba0*/  BPT.TRAP 0x1 ;  /* 0x000000040000795c */ /* 0x000fe20000300000 */
.L_x_27:
[----:B------:R-:W0:Y:S01]  /*1bb0*/  S2UR UR7, SR_CgaCtaId ;  /* 0x00000000000779c3 */ /* 0x000e220000008800 */
[----:B------:R-:W-:Y:S01]  /*1bc0*/  UIADD3 UR6, UR44, UR41, URZ ;  /* 0x000000292c067290 */ /* 0x000fe2000fffe03f */
[----:B------:R-:W-:-:S03]  /*1bd0*/  ISETP.GT.U32.AND P0, PT, R18, 0x1, PT ;  /* 0x000000011200780c */ /* 0x000fc60003f04070 */
[----:B------:R-:W-:-:S04]  /*1be0*/  UIMAD.WIDE.U32 UR4, UR6, -0x33333333, URZ ;  /* 0xcccccccd060478a5 */ /* 0x000fc8000f8e003f */
[----:B------:R-:W-:-:S03]  /*1bf0*/  USHF.R.U32.HI UR4, URZ, 0x2, UR5 ;  /* 0x000000023f047899 */ /* 0x000fc60008011605 */
[----:B------:R-:W-:Y:S01]  /*1c00*/  UMOV UR5, 0x400 ;  /* 0x0000040000057882 */ /* 0x000fe20000000000 */
[----:B------:R-:W-:Y:S02]  /*1c10*/  UIMAD UR6, UR4, -0x5, UR6 ;  /* 0xfffffffb040678a4 */ /* 0x000fe4000f8e0206 */
[----:B0-----:R-:W-:-:S04]  /*1c20*/  ULEA UR5, UR7, UR5, 0x18 ;  /* 0x0000000507057291 */ /* 0x001fc8000f8ec03f */
[----:B------:R-:W-:-:S04]  /*1c30*/  ULEA UR6, UR6, UR5, 0x3 ;  /* 0x0000000506067291 */ /* 0x000fc8000f8e183f */
[----:B------:R-:W-:-:S04]  /*1c40*/  UIADD3 UR6, UR6, 0x28, URZ ;  /* 0x0000002806067890 */ /* 0x000fc8000fffe03f */
[----:B------:R-:W-:-:S09]  /*1c50*/  UPRMT UR6, URZ, 0x654, UR6 ;  /* 0x000006543f067896 */ /* 0x000fd20008000006 */
[----:B------:R-:W-:Y:S01]  /*1c60*/  SYNCS.ARRIVE.TRANS64.RED.A1T0 RZ, [UR6], RZ ;  /* 0x000000ffffff79a7 */ /* 0x000fe20008100406 */
[----:B------:R-:W-:Y:S05]  /*1c70*/  @P0 BRA `(.L_x_26) ;  /* 0x0000000000040947 */ /* 0x000fea0003800000 */
[----:B------:R-:W-:Y:S01]  /*1c80*/  BPT.TRAP 0x1 ;  /* 0x000000040000795c */ /* 0x000fe20000300000 */
.L_x_26:
[----:B------:R-:W-:Y:S01]  /*1c90*/  IMAD.SHL.U32 R3, R100, 0x40, RZ ;  /* 0x0000004064037824 */ /* 0x000fe200078e00ff */
[----:B------:R-:W-:Y:S01]  /*1ca0*/  UIADD3 UR41, UR43, UR41, URZ ;  /* 0x000000292b297290 */ /* 0x000fe2000fffe03f */
[----:B------:R-:W-:Y:S01]  /*1cb0*/  SHF.R.S32.HI R21, RZ, 0x1f, R19 ;  /* 0x0000001fff157819 */ /* 0x000fe20000011413 */
[----:B------:R-:W-:Y:S01]  /*1cc0*/  ULDC UR7, c[0x0][0x288] ;  /* 0x0000a20000077ab9 */ /* 0x000fe20000000800 */
[----:B------:R-:W-:Y:S01]  /*1cd0*/  IMAD.SHL.U32 R6, R107, 0x100, RZ ;  /* 0x000001006b067824 */ /* 0x000fe200078e00ff */
[C---:B------:R-:W-:Y:S01]  /*1ce0*/  LOP3.LUT R8, R3.reuse, 0x6, R96, 0xf8, !PT ;  /* 0x0000000603087812 */ /* 0x040fe200078ef860 */
[----:B------:R-:W-:Y:S01]  /*1cf0*/  UISETP.GT.U32.AND UP0, UPT, UR41, 0x4, UPT ;  /* 0x000000042900788c */ /* 0x000fe2000bf04070 */
[----:B------:R-:W-:Y:S01]  /*1d00*/  ISETP.GE.AND P0, PT, R3, UR7, PT ;  /* 0x0000000703007c0c */ /* 0x000fe2000bf06270 */
[----:B------:R-:W-:Y:S01]  /*1d10*/  ULDC.64 UR4, c[0x0][0x5d0] ;  /* 0x0001740000047ab9 */ /* 0x000fe20000000a00 */
[----:B------:R-:W-:Y:S01]  /*1d20*/  SHF.R.S32.HI R9, RZ, 0x1f, R8 ;  /* 0x0000001fff097819 */ /* 0x000fe20000011408 */
[----:B------:R-:W-:Y:S01]  /*1d30*/  ULDC UR10, c[0x0][0x284] ;  /* 0x0000a100000a7ab9 */ /* 0x000fe20000000800 */
[----:B------:R-:W-:Y:S01]  /*1d40*/  IMAD R0, R21, UR4, RZ ;  /* 0x0000000415007c24 */ /* 0x000fe2000f8e02ff */
[----:B------:R-:W-:Y:S01]  /*1d50*/  UISETP.LT.U32.AND UP0, UPT, UR43, 0x5, UP0 ;  /* 0x000000052b00788c */ /* 0x000fe20008701070 */
[----:B------:R-:W-:Y:S01]  /*1d60*/  ISETP.GE.OR P0, PT, R6, UR10, P0 ;  /* 0x0000000a06007c0c */ /* 0x000fe20008706670 */
[----:B------:R-:W-:Y:S01]  /*1d70*/  UISETP.GE.U32.AND UP1, UPT, UR43, 0x5, UPT ;  /* 0x000000052b00788c */ /* 0x000fe2000bf26070 */
[C---:B------:R-:W-:Y:S01]  /*1d80*/  IMAD R7, R19.reuse, UR5, R0 ;  /* 0x0000000513077c24 */ /* 0x040fe2000f8e0200 */
[----:B------:R-:W-:Y:S01]  /*1d90*/  USEL UR6, URZ, 0x1, !UP0 ;  /* 0x000000013f067887 */ /* 0x000fe2000c000000 */
[----:B------:R-:W-:Y:S01]  /*1da0*/  IMAD.WIDE.U32 R4, R19, UR4, R8 ;  /* 0x0000000413047c25 */ /* 0x000fe2000f8e0008 */
[----:B------:R-:W-:Y:S01]  /*1db0*/  UIMAD.WIDE.U32 UR4, UR41, -0x33333333, URZ ;  /* 0xcccccccd290478a5 */ /* 0x000fe2000f8e003f */
[----:B------:R-:W-:-:S02]  /*1dc0*/  ULDC.64 UR8, c[0x0][0x5c8] ;  /* 0x0001720000087ab9 */ /* 0x000fc40000000a00 */
[----:B------:R-:W-:Y:S01]  /*1dd0*/  IMAD.WIDE R106, R107, 0x100, R22 ;  /* 0x000001006b6a7825 */ /* 0x000fe200078e0216 */
[----:B------:R-:W-:Y:S02]  /*1de0*/  USHF.R.U32.HI UR4, URZ, 0x2, UR5 ;  /* 0x000000023f047899 */ /* 0x000fe40008011605 */
[----:B------:R-:W-:Y:S01]  /*1df0*/  ULOP3.LUT UR40, UR40, UR6, URZ, 0x3c, !UPT ;  /* 0x0000000628287292 */ /* 0x000fe2000f8e3c3f */
[----:B------:R-:W-:Y:S01]  /*1e00*/  IMAD R11, R107, UR8, RZ ;  /* 0x000000086b0b7c24 */ /* 0x000fe2000f8e02ff */
[----:B------:R-:W-:Y:S01]  /*1e10*/  UIMAD UR41, UR4, -0x5, UR41 ;  /* 0xfffffffb042978a4 */ /* 0x000fe2000f8e0229 */
[----:B------:R-:W-:Y:S01]  /*1e20*/  IMAD.IADD R5, R5, 0x1, R7 ;  /* 0x0000000105057824 */ /* 0x000fe200078e0207 */
[----:B------:R-:W-:Y:S01]  /*1e30*/  @UP1 ULOP3.LUT UR40, UR40, 0x1, UR4, 0x78, !UPT ;  /* 0x0000000128281892 */ /* 0x000fe2000f8e7804 */
[C---:B------:R-:W-:Y:S02]  /*1e40*/  IMAD R11, R106.reuse, UR9, R11 ;  /* 0x000000096a0b7c24 */ /* 0x040fe4000f8e020b */
[----:B------:R-:W-:-:S04]  /*1e50*/  IMAD.WIDE.U32 R110, R106, UR8, R4 ;  /* 0x000000086a6e7c25 */ /* 0x000fc8000f8e0004 */
[----:B------:R-:W-:Y:S01]  /*1e60*/  IMAD.MOV.U32 R0, RZ, RZ, -0x1 ;  /* 0xffffffffff007424 */ /* 0x000fe200078e00ff */
[----:B------:R-:W-:Y:S06]  /*1e70*/  @P0 BRA `(.L_x_28) ;  /* 0x0000004c00000947 */ /* 0x000fec0003800000 */
[----:B-----5:R-:W-:Y:S01]  /*1e80*/  FSETP.NEU.AND P1, PT, R89, RZ, PT ;  /* 0x000000ff5900720b */ /* 0x020fe20003f2d000 */
[----:B------:R-:W-:Y:S01]  /*1e90*/  IMAD.IADD R4, R90, 0x1, -R3 ;  /* 0x000000015a047824 */ /* 0x000fe200078e0a03 */
[----:B------:R-:W-:Y:S01]  /*1ea0*/  BSSY B0, `(.L_x_28) ;  /* 0x00004bd000007945 */ /* 0x000fe20003800000 */
[----:B------:R-:W-:Y:S02]  /*1eb0*/  IMAD.IADD R3, R99, 0x1, -R6 ;  /* 0x0000000163037824 */ /* 0x000fe400078e0a06 */
[----:B------:R-:W-:Y:S01]  /*1ec0*/  IMAD.IADD R103, R111, 0x1, R11 ;  /* 0x000000016f677824 */ /* 0x000fe200078e020b */
[----:B------:R-:W-:-:S04]  /*1ed0*/  ISETP.GT.AND P6, PT, R4, RZ, PT ;  /* 0x000000ff0400720c */ /* 0x000fc80003fc4270 */
[----:B------:R-:W-:-:S03]  /*1ee0*/  ISETP.GT.AND P0, PT, R3, RZ, P6 ;  /* 0x000000ff0300720c */ /* 0x000fc60003704270 */
[----:B------:R-:W-:Y:S10]  /*1ef0*/  @!P1 BRA `(.L_x_29) ;  /* 0x0000003400709947 */ /* 0x000ff40003800000 */
[----:B------:R-:W0:Y:S01]  /*1f00*/  LDC.64 R14, c[0x0][0x5b8] ;  /* 0x00016e00ff0e7b82 */ /* 0x000e220000000a00 */
[----:B------:R-:W-:-:S07]  /*1f10*/  ULDC.64 UR4, c[0x0][0x5c0] ;  /* 0x0001700000047ab9 */ /* 0x000fce0000000a00 */
[----:B------:R-:W1:Y:S08]  /*1f20*/  LDC.64 R104, c[0x0][0x5b0] ;  /* 0x00016c00ff687b82 */ /* 0x000e700000000a00 */
[----:B------:R-:W2:Y:S01]  /*1f30*/  LDC.64 R12, c[0x0][0x5a8] ;  /* 0x00016a00ff0c7b82 */ /* 0x000ea20000000a00 */
[-C--:B0-----:R-:W-:Y:S02]  /*1f40*/  IMAD R6, R21, R14.reuse, RZ ;  /* 0x0000000e15067224 */ /* 0x081fe400078e02ff */
[----:B------:R-:W-:-:S04]  /*1f50*/  IMAD.WIDE.U32 R20, R19, R14, R8 ;  /* 0x0000000e13147225 */ /* 0x000fc800078e0008 */
[----:B------:R-:W-:Y:S02]  /*1f60*/  IMAD R113, R19, R15, R6 ;  /* 0x0000000f13717224 */ /* 0x000fe400078e0206 */
[-C--:B-1----:R-:W-:Y:S02]  /*1f70*/  IMAD R5, R107, R104.reuse, RZ ;  /* 0x000000686b057224 */ /* 0x082fe400078e02ff */
[----:B------:R-:W-:Y:S02]  /*1f80*/  IMAD.IADD R101, R21, 0x1, R113 ;  /* 0x0000000115657824 */ /* 0x000fe400078e0271 */
[----:B------:R-:W-:Y:S02]  /*1f90*/  IMAD.MOV.U32 R100, RZ, RZ, R20 ;  /* 0x000000ffff647224 */ /* 0x000fe400078e0014 */
[C---:B------:R-:W-:Y:S02]  /*1fa0*/  IMAD R117, R106.reuse, R105, R5 ;  /* 0x000000696a757224 */ /* 0x040fe400078e0205 */
[----:B------:R-:W-:-:S04]  /*1fb0*/  IMAD.WIDE.U32 R6, R106, R104, R100 ;  /* 0x000000686a067225 */ /* 0x000fc800078e0064 */
[----:B------:R-:W-:Y:S01]  /*1fc0*/  IMAD.IADD R5, R7, 0x1, R117 ;  /* 0x0000000107057824 */ /* 0x000fe200078e0275 */
[----:B--2---:R-:W-:-:S04]  /*1fd0*/  LEA R10, P1, R6, R12, 0x1 ;  /* 0x0000000c060a7211 */ /* 0x004fc800078208ff */
[----:B------:R-:W-:-:S05]  /*1fe0*/  LEA.HI.X R11, R6, R13, R5, 0x1, P1 ;  /* 0x0000000d060b7211 */ /* 0x000fca00008f0c05 */
[----:B------:R-:W2:Y:S01]  /*1ff0*/  @P0 LDG.E.LTC128B.U16 R5, desc[UR38][R10.64] ;  /* 0x000000260a050981 */ /* 0x000ea2000c1e1520 */
[----:B------:R-:W-:Y:S01]  /*2000*/  ISETP.GT.AND P4, PT, R4, 0x1, PT ;  /* 0x000000010400780c */ /* 0x000fe20003f84270 */
[----:B------:R-:W-:Y:S01]  /*2010*/  IMAD.WIDE.U32 R6, R106, R104, R8 ;  /* 0x000000686a067225 */ /* 0x000fe200078e0008 */
[----:B------:R-:W-:Y:S01]  /*2020*/  BSSY B1, `(.L_x_30) ;  /* 0x0000013000017945 */ /* 0x000fe20003800000 */
[----:B------:R-:W-:Y:S02]  /*2030*/  SHF.L.U64.HI R111, R104, 0x3, R105 ;  /* 0x00000003686f7819 */ /* 0x000fe40000010269 */
[----:B------:R-:W-:Y:S01]  /*2040*/  IMAD.IADD R7, R117, 0x1, R7 ;  /* 0x0000000175077824 */ /* 0x000fe200078e0207 */
[----:B------:R-:W-:Y:S01]  /*2050*/  P2R R116, PR, RZ, 0x10 ;  /* 0x00000010ff747803 */ /* 0x000fe20000000000 */
[----:B------:R-:W-:-:S04]  /*2060*/  IMAD.WIDE.U32 R108, R19, R14, R6 ;  /* 0x0000000e136c7225 */ /* 0x000fc800078e0006 */
[----:B------:R-:W-:Y:S01]  /*2070*/  IMAD.IADD R7, R113, 0x1, R109 ;  /* 0x0000000171077824 */ /* 0x000fe200078e026d */
[----:B------:R-:W-:-:S04]  /*2080*/  LEA R6, P2, R108, R12, 0x1 ;  /* 0x0000000c6c067211 */ /* 0x000fc800078408ff */
[----:B------:R-:W-:Y:S01]  /*2090*/  LEA.HI.X R7, R108, R13, R7, 0x1, P2 ;  /* 0x0000000d6c077211 */ /* 0x000fe200010f0c07 */
[----:B--2---:R-:W-:-:S05]  /*20a0*/  HADD2.F32 R102, -RZ, R5.H0_H0 ;  /* 0x20000005ff667230 */ /* 0x004fca0000004100 */
[----:B------:R-:W-:Y:S01]  /*20b0*/  FMUL R15, R102, R89 ;  /* 0x00000059660f7220 */ /* 0x000fe20000400000 */
[----:B------:R-:W-:-:S03]  /*20c0*/  LEA R102, P1, R110, UR4, 0x1 ;  /* 0x000000046e667c11 */ /* 0x000fc6000f8208ff */
[----:B------:R-:W-:Y:S01]  /*20d0*/  FFMA R15, R56, R88, R15 ;  /* 0x00000058380f7223 */ /* 0x000fe2000000000f */
[----:B------:R-:W-:Y:S01]  /*20e0*/  LEA.HI.X R103, R110, UR5, R103, 0x1, P1 ;  /* 0x000000056e677c11 */ /* 0x000fe200088f0c67 */
[----:B------:R-:W-:Y:S01]  /*20f0*/  IMAD.SHL.U32 R110, R104, 0x8, RZ ;  /* 0x00000008686e7824 */ /* 0x000fe200078e00ff */
[----:B------:R-:W-:Y:S02]  /*2100*/  ISETP.GT.AND P1, PT, R3, RZ, P4 ;  /* 0x000000ff0300720c */ /* 0x000fe40002724270 */
[----:B------:R-:W-:-:S05]  /*2110*/  F2FP.F16.F32.PACK_AB R15, RZ, R15 ;  /* 0x0000000fff0f723e */ /* 0x000fca00000000ff */
[----:B------:R0:W-:Y:S06]  /*2120*/  @P0 STG.E.U16 desc[UR38][R102.64], R15 ;  /* 0x0000000f66000986 */ /* 0x0001ec000c101526 */
[----:B------:R-:W-:Y:S05]  /*2130*/  @!P1 BRA `(.L_x_31) ;  /* 0x0000000000049947 */ /* 0x000fea0003800000 */
[----:B------:R1:W5:Y:S02]  /*2140*/  LDG.E.LTC128B.U16 R5, desc[UR38][R6.64+0x2] ;  /* 0x0000022606057981 */ /* 0x000364000c1e1520 */
.L_x_31:
[----:B------:R-:W-:Y:S05]  /*2150*/  BSYNC B1 ;  /* 0x0000000000017941 */ /* 0x000fea0003800000 */
.L_x_30:
[----:B-----5:R-:W-:Y:S01]  /*2160*/  HADD2.F32 R10, -RZ, R5.H0_H0 ;  /* 0x20000005ff0a7230 */ /* 0x020fe20000004100 */
[----:B------:R-:W-:Y:S01]  /*2170*/  ISETP.GT.AND P0, PT, R3, 0x8, P6 ;  /* 0x000000080300780c */ /* 0x000fe20003704270 */
[----:B------:R-:W-:Y:S01]  /*2180*/  IMAD.WIDE.U32 R114, R106, R104, R110 ;  /* 0x000000686a727225 */ /* 0x000fe200078e006e */
[----:B0-----:R-:W-:-:S03]  /*2190*/  PRMT R15, R5, 0x7610, R15 ;  /* 0x00007610050f7816 */ /* 0x001fc6000000000f */
[----:B------:R-:W-:Y:S01]  /*21a0*/  FMUL R10, R10, R89 ;  /* 0x000000590a0a7220 */ /* 0x000fe20000400000 */
[----:B------:R-:W-:Y:S01]  /*21b0*/  IMAD.IADD R117, R117, 0x1, R115 ;  /* 0x0000000175757824 */ /* 0x000fe200078e0273 */
[----:B------:R-:W-:Y:S02]  /*21c0*/  IADD3 R11, P2, R20, R114, RZ ;  /* 0x00000072140b7210 */ /* 0x000fe40007f5e0ff */
[----:B------:R-:W-:-:S03]  /*21d0*/  FFMA R57, R57, R88, R10 ;  /* 0x0000005839397223 */ /* 0x000fc6000000000a */
[----:B------:R-:W-:Y:S01]  /*21e0*/  IMAD.X R56, R117, 0x1, R101, P2 ;  /* 0x0000000175387824 */ /* 0x000fe200010e0665 */
[C---:B------:R-:W-:Y:S02]  /*21f0*/  LEA R10, P2, R11.reuse, R12, 0x1 ;  /* 0x0000000c0b0a7211 */ /* 0x040fe400078408ff */
[----:B------:R-:W-:Y:S02]  /*2200*/  F2FP.F16.F32.PACK_AB R57, RZ, R57 ;  /* 0x00000039ff39723e */ /* 0x000fe400000000ff */
[----:B------:R-:W-:Y:S01]  /*2210*/  LEA.HI.X R11, R11, R13, R56, 0x1, P2 ;  /* 0x0000000d0b0b7211 */ /* 0x000fe200010f0c38 */
[----:B------:R-:W-:Y:S01]  /*2220*/  @P1 IMAD.MOV.U32 R56, RZ, RZ, R102 ;  /* 0x000000ffff381224 */ /* 0x000fe200078e0066 */
[----:B------:R-:W-:Y:S01]  /*2230*/  PRMT R109, R57, 0x7610, R109 ;  /* 0x00007610396d7816 */ /* 0x000fe2000000006d */
[----:B------:R-:W-:-:S05]  /*2240*/  @P1 IMAD.MOV.U32 R57, RZ, RZ, R103 ;  /* 0x000000ffff391224 */ /* 0x000fca00078e0067 */
[----:B------:R0:W-:Y:S04]  /*2250*/  @P1 STG.E.U16 desc[UR38][R56.64+0x2], R109 ;  /* 0x0000026d38001986 */ /* 0x0001e8000c101526 */
[----:B------:R-:W2:Y:S01]  /*2260*/  @P0 LDG.E.LTC128B.U16 R15, desc[UR38][R10.64] ;  /* 0x000000260a0f0981 */ /* 0x000ea2000c1e1520 */
[----:B------:R-:W-:Y:S01]  /*2270*/  IADD3 R114, P1, R8, R114, RZ ;  /* 0x0000007208727210 */ /* 0x000fe20007f3e0ff */
[----:B------:R-:W-:Y:S01]  /*2280*/  BSSY B1, `(.L_x_32) ;  /* 0x0000012000017945 */ /* 0x000fe20003800000 */
[----:B------:R-:W-:-:S03]  /*2290*/  SHF.L.U64.HI R119, R94, 0x1, R93 ;  /* 0x000000015e777819 */ /* 0x000fc6000001025d */
[----:B------:R-:W-:Y:S01]  /*22a0*/  IMAD.X R115, R9, 0x1, R117, P1 ;  /* 0x0000000109737824 */ /* 0x000fe200008e0675 */
[----:B------:R-:W-:Y:S01]  /*22b0*/  ISETP.GT.AND P1, PT, R3, 0x8, P4 ;  /* 0x000000080300780c */ /* 0x000fe20002724270 */
[----:B------:R-:W-:Y:S02]  /*22c0*/  IMAD.SHL.U32 R117, R94, 0x2, RZ ;  /* 0x000000025e757824 */ /* 0x000fe400078e00ff */
[----:B------:R-:W-:-:S04]  /*22d0*/  IMAD.WIDE.U32 R114, R19, R14, R114 ;  /* 0x0000000e13727225 */ /* 0x000fc800078e0072 */
[----:B0-----:R-:W-:Y:S01]  /*22e0*/  IMAD.IADD R57, R113, 0x1, R115 ;  /* 0x0000000171397824 */ /* 0x001fe200078e0273 */
[----:B------:R-:W-:-:S04]  /*22f0*/  LEA R56, P3, R114, R12, 0x1 ;  /* 0x0000000c72387211 */ /* 0x000fc800078608ff */
[----:B------:R-:W-:Y:S01]  /*2300*/  LEA.HI.X R57, R114, R13, R57, 0x1, P3 ;  /* 0x0000000d72397211 */ /* 0x000fe200018f0c39 */
[----:B--2---:R-:W-:-:S05]  /*2310*/  HADD2.F32 R108, -RZ, R15.H0_H0 ;  /* 0x2000000fff6c7230 */ /* 0x004fca0000004100 */
[----:B------:R-:W-:Y:S01]  /*2320*/  FMUL R5, R108, R89 ;  /* 0x000000596c057220 */ /* 0x000fe20000400000 */
[----:B------:R-:W-:-:S03]  /*2330*/  IADD3 R108, P2, R117, R102, RZ ;  /* 0x00000066756c7210 */ /* 0x000fc60007f5e0ff */
[----:B------:R-:W-:Y:S02]  /*2340*/  FFMA R5, R58, R88, R5 ;  /* 0x000000583a057223 */ /* 0x000fe40000000005 */
[----:B------:R-:W-:-:S03]  /*2350*/  IMAD.X R109, R119, 0x1, R103, P2 ;  /* 0x00000001776d7824 */ /* 0x000fc600010e0667 */
[----:B------:R-:W-:-:S05]  /*2360*/  F2FP.F16.F32.PACK_AB R5, RZ, R5 ;  /* 0x00000005ff05723e */ /* 0x000fca00000000ff */
[----:B------:R0:W-:Y:S01]  /*2370*/  @P0 STG.E.U16 desc[UR38][R108.64], R5 ;  /* 0x000000056c000986 */ /* 0x0001e2000c101526 */
[----:B------:R-:W-:Y:S05]  /*2380*/  @!P1 BRA `(.L_x_33) ;  /* 0x0000000000049947 */ /* 0x000fea0003800000 */
[----:B------:R2:W5:Y:S02]  /*2390*/  LDG.E.LTC128B.U16 R15, desc[UR38][R56.64+0x2] ;  /* 0x00000226380f7981 */ /* 0x000564000c1e1520 */
.L_x_33:
[----:B------:R-:W-:Y:S05]  /*23a0*/  BSYNC B1 ;  /* 0x0000000000017941 */ /* 0x000fea0003800000 */
.L_x_32:
[----:B-----5:R-:W-:Y:S01]  /*23b0*/  HADD2.F32 R10, -RZ, R15.H0_H0 ;  /* 0x2000000fff0a7230 */ /* 0x020fe20000004100 */
[----:B------:R-:W-:Y:S01]  /*23c0*/  ISETP.GT.AND P4, PT, R4, 0x8, PT ;  /* 0x000000080400780c */ /* 0x000fe20003f84270 */
[----:B------:R-:W-:Y:S01]  /*23d0*/  IMAD.MOV.U32 R58, RZ, RZ, R108 ;  /* 0x000000ffff3a7224 */ /* 0x000fe200078e006c */
[----:B------:R-:W-:Y:S01]  /*23e0*/  BSSY B1, `(.L_x_34) ;  /* 0x000000b000017945 */ /* 0x000fe20003800000 */
[----:B------:R-:W-:Y:S01]  /*23f0*/  PRMT R114, R15, 0x7610, R114 ;  /* 0x000076100f727816 */ /* 0x000fe20000000072 */
[----:B------:R-:W-:Y:S01]  /*2400*/  FMUL R10, R10, R89 ;  /* 0x000000590a0a7220 */ /* 0x000fe20000400000 */
[----:B------:R-:W-:Y:S02]  /*2410*/  ISETP.GT.AND P0, PT, R3, RZ, P4 ;  /* 0x000000ff0300720c */ /* 0x000fe40002704270 */
[----:B------:R-:W-:Y:S01]  /*2420*/  P2R R115, PR, RZ, 0x10 ;  /* 0x00000010ff737803 */ /* 0x000fe20000000000 */
[----:B------:R-:W-:Y:S01]  /*2430*/  FFMA R10, R59, R88, R10 ;  /* 0x000000583b0a7223 */ /* 0x000fe2000000000a */
[----:B------:R-:W-:-:S04]  /*2440*/  IMAD.MOV.U32 R59, RZ, RZ, R109 ;  /* 0x000000ffff3b7224 */ /* 0x000fc800078e006d */
[----:B------:R-:W-:-:S05]  /*2450*/  F2FP.F16.F32.PACK_AB R10, RZ, R10 ;  /* 0x0000000aff0a723e */ /* 0x000fca00000000ff */
[----:B------:R3:W-:Y:S01]  /*2460*/  @P1 STG.E.U16 desc[UR38][R58.64+0x2], R10 ;  /* 0x0000020a3a001986 */ /* 0x0007e2000c101526 */
[----:B------:R-:W-:Y:S05]  /*2470*/  @!P0 BRA `(.L_x_35) ;  /* 0x0000000000048947 */ /* 0x000fea0003800000 */
[----:B------:R4:W5:Y:S02]  /*2480*/  LDG.E.LTC128B.U16 R114, desc[UR38][R6.64+0x10] ;  /* 0x0000102606727981 */ /* 0x000964000c1e1520 */
.L_x_35:
[----:B------:R-:W-:Y:S05]  /*2490*/  BSYNC B1 ;  /* 0x0000000000017941 */ /* 0x000fea0003800000 */
.L_x_34:
[----:B---3-5:R-:W-:Y:S01]  /*24a0*/  HADD2.F32 R10, -RZ, R114.H0_H0 ;  /* 0x20000072ff0a7230 */ /* 0x028fe20000004100 */
[C---:B0-----:R-:W-:Y:S01]  /*24b0*/  SHF.L.U64.HI R5, R95.reuse, 0x1, R92 ;  /* 0x000000015f057819 */ /* 0x041fe2000001025c */
[----:B------:R-:W-:Y:S01]  /*24c0*/  IMAD.SHL.U32 R15, R95, 0x2, RZ ;  /* 0x000000025f0f7824 */ /* 0x000fe200078e00ff */
[----:B------:R-:W-:Y:S01]  /*24d0*/  ISETP.GT.AND P3, PT, R4, 0x9, PT ;  /* 0x000000090400780c */ /* 0x000fe20003f64270 */
[----:B------:R-:W-:Y:S01]  /*24e0*/  BSSY B1, `(.L_x_36) ;  /* 0x000000b000017945 */ /* 0x000fe20003800000 */
[----:B------:R-:W-:Y:S02]  /*24f0*/  FMUL R11, R10, R89 ;  /* 0x000000590a0b7220 */ /* 0x000fe40000400000 */
[----:B------:R-:W-:Y:S02]  /*2500*/  IADD3 R10, P1, P2, R15, R102, R117 ;  /* 0x000000660f0a7210 */ /* 0x000fe40007a3e075 */
[----:B------:R-:W-:Y:S01]  /*2510*/  FFMA R60, R60, R88, R11 ;  /* 0x000000583c3c7223 */ /* 0x000fe2000000000b */
[----:B------:R-:W-:-:S02]  /*2520*/  P2R R117, PR, RZ, 0x8 ;  /* 0x00000008ff757803 */ /* 0x000fc40000000000 */
[----:B------:R-:W-:Y:S02]  /*2530*/  IADD3.X R11, R5, R103, R119, P1, P2 ;  /* 0x00000067050b7210 */ /* 0x000fe40000fe4477 */
[----:B------:R-:W-:Y:S02]  /*2540*/  F2FP.F16.F32.PACK_AB R60, RZ, R60 ;  /* 0x0000003cff3c723e */ /* 0x000fe400000000ff */
[----:B------:R-:W-:-:S03]  /*2550*/  ISETP.GT.AND P1, PT, R3, RZ, P3 ;  /* 0x000000ff0300720c */ /* 0x000fc60001f24270 */
[----:B------:R0:W-:Y:S10]  /*2560*/  @P0 STG.E.U16 desc[UR38][R102.64+0x10], R60 ;  /* 0x0000103c66000986 */ /* 0x0001f4000c101526 */
[----:B------:R-:W-:Y:S05]  /*2570*/  @!P1 BRA `(.L_x_37) ;  /* 0x0000000000049947 */ /* 0x000fea0003800000 */
[----:B------:R3:W5:Y:S02]  /*2580*/  LDG.E.LTC128B.U16 R114, desc[UR38][R6.64+0x12] ;  /* 0x0000122606727981 */ /* 0x000764000c1e1520 */
.L_x_37:
[----:B------:R-:W-:Y:S05]  /*2590*/  BSYNC B1 ;  /* 0x0000000000017941 */ /* 0x000fea0003800000 */
.L_x_36:
[----:B0----5:R-:W-:Y:S01]  /*25a0*/  HADD2.F32 R60, -RZ, R114.H0_H0 ;  /* 0x20000072ff3c7230 */ /* 0x021fe20000004100 */
[----:B------:R-:W-:Y:S01]  /*25b0*/  ISETP.GT.AND P0, PT, R3, 0x8, P4 ;  /* 0x000000080300780c */ /* 0x000fe20002704270 */
[----:B------:R-:W-:Y:S03]  /*25c0*/  BSSY B1, `(.L_x_38) ;  /* 0x000000a000017945 */ /* 0x000fe60003800000 */
[----:B------:R-:W-:-:S04]  /*25d0*/  FMUL R60, R60, R89 ;  /* 0x000000593c3c7220 */ /* 0x000fc80000400000 */
[----:B------:R-:W-:Y:S01]  /*25e0*/  FFMA R60, R61, R88, R60 ;  /* 0x000000583d3c7223 */ /* 0x000fe2000000003c */
[----:B------:R-:W-:-:S04]  /*25f0*/  @P1 IMAD.MOV.U32 R61, RZ, RZ, R103 ;  /* 0x000000ffff3d1224 */ /* 0x000fc800078e0067 */
[----:B------:R-:W-:-:S04]  /*2600*/  F2FP.F16.F32.PACK_AB R60, RZ, R60 ;  /* 0x0000003cff3c723e */ /* 0x000fc800000000ff */
[----:B------:R-:W-:Y:S01]  /*2610*/  PRMT R118, R60, 0x7610, R118 ;  /* 0x000076103c767816 */ /* 0x000fe20000000076 */
[----:B------:R-:W-:-:S05]  /*2620*/  @P1 IMAD.MOV.U32 R60, RZ, RZ, R102 ;  /* 0x000000ffff3c1224 */ /* 0x000fca00078e0066 */
[----:B------:R0:W-:Y:S01]  /*2630*/  @P1 STG.E.U16 desc[UR38][R60.64+0x12], R118 ;  /* 0x000012763c001986 */ /* 0x0001e2000c101526 */
[----:B------:R-:W-:Y:S05]  /*2640*/  @!P0 BRA `(.L_x_39) ;  /* 0x0000000000048947 */ /* 0x000fea0003800000 */
[----:B------:R0:W5:Y:S02]  /*2650*/  LDG.E.LTC128B.U16 R114, desc[UR38][R56.64+0x10] ;  /* 0x0000102638727981 */ /* 0x000164000c1e1520 */
.L_x_39:
[----:B------:R-:W-:Y:S05]  /*2660*/  BSYNC B1 ;  /* 0x0000000000017941 */ /* 0x000fea0003800000 */
.L_x_38:
[----:B0----5:R-:W-:Y:S01]  /*2670*/  HADD2.F32 R60, -RZ, R114.H0_H0 ;  /* 0x20000072ff3c7230 */ /* 0x021fe20000004100 */
[----:B------:R-:W-:Y:S01]  /*2680*/  ISETP.GT.AND P1, PT, R3, 0x8, P3 ;  /* 0x000000080300780c */ /* 0x000fe20001f24270 */
[----:B------:R-:W-:Y:S03]  /*2690*/  BSSY B1, `(.L_x_40) ;  /* 0x0000007000017945 */ /* 0x000fe60003800000 */
[----:B------:R-:W-:-:S04]  /*26a0*/  FMUL R61, R60, R89 ;  /* 0x000000593c3d7220 */ /* 0x000fc80000400000 */
[----:B------:R-:W-:-:S05]  /*26b0*/  FFMA R61, R62, R88, R61 ;  /* 0x000000583e3d7223 */ /* 0x000fca000000003d */
[----:B------:R-:W-:-:S05]  /*26c0*/  F2FP.F16.F32.PACK_AB R61, RZ, R61 ;  /* 0x0000003dff3d723e */ /* 0x000fca00000000ff */
[----:B------:R0:W-:Y:S01]  /*26d0*/  @P0 STG.E.U16 desc[UR38][R58.64+0x10], R61 ;  /* 0x0000103d3a000986 */ /* 0x0001e2000c101526 */
[----:B------:R-:W-:Y:S05]  /*26e0*/  @!P1 BRA `(.L_x_41) ;  /* 0x0000000000049947 */ /* 0x000fea0003800000 */
[----:B------:R0:W5:Y:S02]  /*26f0*/  LDG.E.LTC128B.U16 R114, desc[UR38][R56.64+0x12] ;  /* 0x0000122638727981 */ /* 0x000164000c1e1520 */
.L_x_41:
[----:B------:R-:W-:Y:S05]  /*2700*/  BSYNC B1 ;  /* 0x0000000000017941 */ /* 0x000fea0003800000 */
.L_x_40:
[----:B-----5:R-:W-:Y:S01]  /*2710*/  HADD2.F32 R60, -RZ, R114.H0_H0 ;  /* 0x20000072ff3c7230 */ /* 0x020fe20000004100 */
[----:B------:R-:W-:Y:S01]  /*2720*/  IADD3 R121, P0, R106, 0x80, RZ ;  /* 0x000000806a797810 */ /* 0x000fe20007f1e0ff */
[----:B------:R-:W-:Y:S01]  /*2730*/  BSSY B1, `(.L_x_42) ;  /* 0x000000b000017945 */ /* 0x000fe20003800000 */
[----:B------:R-:W-:Y:S02]  /*2740*/  ISETP.GT.AND P2, PT, R4, 0x10, PT ;  /* 0x000000100400780c */ /* 0x000fe40003f44270 */
[----:B------:R-:W-:Y:S01]  /*2750*/  FMUL R60, R60, R89 ;  /* 0x000000593c3c7220 */ /* 0x000fe20000400000 */
[----:B------:R-:W-:Y:S01]  /*2760*/  IMAD.X R107, RZ, RZ, R107, P0 ;  /* 0x000000ffff6b7224 */ /* 0x000fe200000e066b */
[----:B------:R-:W-:Y:S02]  /*2770*/  ISETP.GT.AND P0, PT, R3, RZ, P2 ;  /* 0x000000ff0300720c */ /* 0x000fe40001704270 */
[----:B------:R-:W-:Y:S01]  /*2780*/  FFMA R60, R63, R88, R60 ;  /* 0x000000583f3c7223 */ /* 0x000fe2000000003c */
[----:B------:R-:W-:-:S04]  /*2790*/  P2R R118, PR, RZ, 0x4 ;  /* 0x00000004ff767803 */ /* 0x000fc80000000000 */
[----:B------:R-:W-:-:S05]  /*27a0*/  F2FP.F16.F32.PACK_AB R60, RZ, R60 ;  /* 0x0000003cff3c723e */ /* 0x000fca00000000ff */
[----:B------:R0:W-:Y:S01]  /*27b0*/  @P1 STG.E.U16 desc[UR38][R58.64+0x12], R60 ;  /* 0x0000123c3a001986 */ /* 0x0001e2000c101526 */
[----:B------:R-:W-:Y:S05]  /*27c0*/  @!P0 BRA `(.L_x_43) ;  /* 0x0000000000048947 */ /* 0x000fea0003800000 */
[----:B------:R0:W5:Y:S02]  /*27d0*/  LDG.E.LTC128B.U16 R114, desc[UR38][R6.64+0x20] ;  /* 0x0000202606727981 */ /* 0x000164000c1e1520 */
.L_x_43:
[----:B------:R-:W-:Y:S05]  /*27e0*/  BSYNC B1 ;  /* 0x0000000000017941 */ /* 0x000fea0003800000 */
.L_x_42:
[----:B0----5:R-:W-:Y:S01]  /*27f0*/  HADD2.F32 R60, -RZ, R114.H0_H0 ;  /* 0x20000072ff3c7230 */ /* 0x021fe20000004100 */
[----:B------:R-:W-:Y:S01]  /*2800*/  ISETP.GT.AND P1, PT, R4, 0x11, PT ;  /* 0x000000110400780c */ /* 0x000fe20003f24270 */
[-C--:B------:R-:W-:Y:S01]  /*2810*/  IMAD.WIDE.U32 R62, R121, R104.reuse, R8 ;  /* 0x00000068793e7225 */ /* 0x080fe200078e0008 */
[----:B------:R-:W-:Y:S03]  /*2820*/  BSSY B1, `(.L_x_44) ;  /* 0x0000021000017945 */ /* 0x000fe60003800000 */
[----:B------:R-:W-:Y:S01]  /*2830*/  FMUL R21, R60, R89 ;  /* 0x000000593c157220 */ /* 0x000fe20000400000 */
[----:B------:R-:W-:-:S03]  /*2840*/  IMAD R60, R107, R104, RZ ;  /* 0x000000686b3c7224 */ /* 0x000fc600078e02ff */
[----:B------:R-:W-:Y:S01]  /*2850*/  FFMA R21, R64, R88, R21 ;  /* 0x0000005840157223 */ /* 0x000fe20000000015 */
[C---:B------:R-:W-:Y:S02]  /*2860*/  IMAD R119, R121.reuse, R105, R60 ;  /* 0x0000006979777224 */ /* 0x040fe400078e023c */
[----:B------:R-:W-:Y:S02]  /*2870*/  IMAD.WIDE.U32 R60, R121, R104, R100 ;  /* 0x00000068793c7225 */ /* 0x000fe400078e0064 */
[----:B------:R-:W-:Y:S02]  /*2880*/  F2FP.F16.F32.PACK_AB R21, RZ, R21 ;  /* 0x00000015ff15723e */ /* 0x000fe400000000ff */
[----:B------:R-:W-:Y:S02]  /*2890*/  IMAD.IADD R63, R119, 0x1, R63 ;  /* 0x00000001773f7824 */ /* 0x000fe400078e023f */
[----:B------:R-:W-:Y:S01]  /*28a0*/  PRMT R105, R21, 0x7610, R105 ;  /* 0x0000761015697816 */ /* 0x000fe20000000069 */
[----:B------:R-:W-:-:S02]  /*28b0*/  IMAD.IADD R21, R61, 0x1, R119 ;  /* 0x000000013d157824 */ /* 0x000fc400078e0277 */
[----:B------:R-:W-:Y:S02]  /*28c0*/  IMAD.WIDE.U32 R106, R19, R14, R62 ;  /* 0x0000000e136a7225 */ /* 0x000fe400078e003e */
[----:B------:R0:W-:Y:S01]  /*28d0*/  @P0 STG.E.U16 desc[UR38][R102.64+0x20], R105 ;  /* 0x0000206966000986 */ /* 0x0001e2000c101526 */
[----:B------:R-:W-:-:S04]  /*28e0*/  LEA R62, P0, R60, R12, 0x1 ;  /* 0x0000000c3c3e7211 */ /* 0x000fc800078008ff */
[----:B------:R-:W-:Y:S01]  /*28f0*/  LEA.HI.X R63, R60, R13, R21, 0x1, P0 ;  /* 0x0000000d3c3f7211 */ /* 0x000fe200000f0c15 */
[----:B------:R-:W-:Y:S01]  /*2900*/  IMAD.IADD R21, R113, 0x1, R107 ;  /* 0x0000000171157824 */ /* 0x000fe200078e026b */
[----:B------:R-:W-:-:S04]  /*2910*/  LEA R60, P0, R106, R12, 0x1 ;  /* 0x0000000c6a3c7211 */ /* 0x000fc800078008ff */
[----:B------:R-:W-:Y:S01]  /*2920*/  LEA.HI.X R61, R106, R13, R21, 0x1, P0 ;  /* 0x0000000d6a3d7211 */ /* 0x000fe200000f0c15 */
[----:B0-----:R-:W-:-:S04]  /*2930*/  IMAD.WIDE.U32 R104, R121, R104, R110 ;  /* 0x0000006879687225 */ /* 0x001fc800078e006e */
[----:B------:R-:W-:Y:S01]  /*2940*/  IMAD.IADD R119, R119, 0x1, R105 ;  /* 0x0000000177777824 */ /* 0x000fe200078e0269 */
[----:B------:R-:W-:-:S05]  /*2950*/  IADD3 R64, P0, R20, R104, RZ ;  /* 0x0000006814407210 */ /* 0x000fca0007f1e0ff */
[----:B------:R-:W-:Y:S01]  /*2960*/  IMAD.X R100, R119, 0x1, R101, P0 ;  /* 0x0000000177647824 */ /* 0x000fe200000e0665 */
[----:B------:R-:W-:-:S05]  /*2970*/  IADD3 R20, P0, R8, R104, RZ ;  /* 0x0000006808147210 */ /* 0x000fca0007f1e0ff */
[----:B------:R-:W-:Y:S01]  /*2980*/  IMAD.X R21, R9, 0x1, R119, P0 ;  /* 0x0000000109157824 */ /* 0x000fe200000e0677 */
[----:B------:R-:W-:Y:S01]  /*2990*/  LEA R8, P0, R64, R12, 0x1 ;  /* 0x0000000c40087211 */ /* 0x000fe200078008ff */
[----:B------:R-:W-:-:S03]  /*29a0*/  IMAD.WIDE.U32 R20, R19, R14, R20 ;  /* 0x0000000e13147225 */ /* 0x000fc600078e0014 */
[----:B------:R-:W-:Y:S02]  /*29b0*/  LEA.HI.X R9, R64, R13, R100, 0x1, P0 ;  /* 0x0000000d40097211 */ /* 0x000fe400000f0c64 */
[----:B------:R-:W-:Y:S01]  /*29c0*/  P2R R100, PR, RZ, 0x2 ;  /* 0x00000002ff647803 */ /* 0x000fe20000000000 */
[----:B------:R-:W-:Y:S01]  /*29d0*/  IMAD.IADD R113, R113, 0x1, R21 ;  /* 0x0000000171717824 */ /* 0x000fe200078e0215 */
[----:B------:R-:W-:-:S04]  /*29e0*/  LEA R12, P0, R20, R12, 0x1 ;  /* 0x0000000c140c7211 */ /* 0x000fc800078008ff */
[----:B------:R-:W-:Y:S02]  /*29f0*/  LEA.HI.X R13, R20, R13, R113, 0x1, P0 ;  /* 0x0000000d140d7211 */ /* 0x000fe400000f0c71 */
[----:B------:R-:W-:-:S13]  /*2a00*/  ISETP.GT.AND P0, PT, R3, RZ, P1 ;  /* 0x000000ff0300720c */ /* 0x000fda0000f04270 */
[----:B------:R-:W-:Y:S05]  /*2a10*/  @!P0 BRA `(.L_x_45) ;  /* 0x0000000000048947 */ /* 0x000fea0003800000 */
[----:B------:R0:W5:Y:S02]  /*2a20*/  LDG.E.LTC128B.U16 R114, desc[UR38][R6.64+0x22] ;  /* 0x0000222606727981 */ /* 0x000164000c1e1520 */
.L_x_45:
[----:B------:R-:W-:Y:S05]  /*2a30*/  BSYNC B1 ;  /* 0x0000000000017941 */ /* 0x000fea0003800000 */
.L_x_44:
[----:B-----5:R-:W-:Y:S01]  /*2a40*/  HADD2.F32 R14, -RZ, R114.H0_H0 ;  /* 0x20000072ff0e7230 */ /* 0x020fe20000004100 */
[----:B------:R-:W-:Y:S01]  /*2a50*/  BSSY B1, `(.L_x_46) ;  /* 0x000000a000017945 */ /* 0x000fe20003800000 */
[----:B------:R-:W-:Y:S02]  /*2a60*/  @P0 IMAD.MOV.U32 R20, RZ, RZ, R102 ;  /* 0x000000ffff140224 */ /* 0x000fe400078e0066 */
[----:B------:R-:W-:Y:S02]  /*2a70*/  @P0 IMAD.MOV.U32 R21, RZ, RZ, R103 ;  /* 0x000000ffff150224 */ /* 0x000fe400078e0067 */
[----:B------:R-:W-:-:S04]  /*2a80*/  FMUL R14, R14, R89 ;  /* 0x000000590e0e7220 */ /* 0x000fc80000400000 */
[----:B------:R-:W-:-:S05]  /*2a90*/  FFMA R14, R65, R88, R14 ;  /* 0x00000058410e7223 */ /* 0x000fca000000000e */
[----:B------:R-:W-:-:S05]  /*2aa0*/  F2FP.F16.F32.PACK_AB R14, RZ, R14 ;  /* 0x0000000eff0e723e */ /* 0x000fca00000000ff */
[----:B------:R0:W-:Y:S01]  /*2ab0*/  @P0 STG.E.U16 desc[UR38][R20.64+0x22], R14 ;  /* 0x0000220e14000986 */ /* 0x0001e2000c101526 */
[----:B------:R-:W-:-:S13]  /*2ac0*/  ISETP.GT.AND P0, PT, R3, 0x8, P2 ;  /* 0x000000080300780c */ /* 0x000fda0001704270 */
[----:B0-----:R-:W-:Y:S05]  /*2ad0*/  @!P0 BRA `(.L_x_47) ;  /* 0x0000000000048947 */ /* 0x001fea0003800000 */
[----:B------:R0:W5:Y:S02]  /*2ae0*/  LDG.E.LTC128B.U16 R114, desc[UR38][R56.64+0x20] ;  /* 0x0000202638727981 */ /* 0x000164000c1e1520 */
.L_x_47:
[----:B------:R-:W-:Y:S05]  /*2af0*/  BSYNC B1 ;  /* 0x0000000000017941 */ /* 0x000fea0003800000 */
.L_x_46:
[----:B-----5:R-:W-:Y:S01]  /*2b00*/  HADD2.F32 R14, -RZ, R114.H0_H0 ;  /* 0x20000072ff0e7230 */ /* 0x020fe20000004100 */
[----:B------:R-:W-:Y:S04]  /*2b10*/  BSSY B1, `(.L_x_48) ;  /* 0x0000008000017945 */ /* 0x000fe80003800000 */
[----:B------:R-:W-:-:S04]  /*2b20*/  FMUL R19, R14, R89 ;  /* 0x000000590e137220 */ /* 0x000fc80000400000 */
[----:B------:R-:W-:-:S05]  /*2b30*/  FFMA R19, R66, R88, R19 ;  /* 0x0000005842137223 */ /* 0x000fca0000000013 */
[----:B------:R-:W-:-:S05]  /*2b40*/  F2FP.F16.F32.PACK_AB R19, RZ, R19 ;  /* 0x00000013ff13723e */ /* 0x000fca00000000ff */
[----:B------:R0:W-:Y:S01]  /*2b50*/  @P0 STG.E.U16 desc[UR38][R58.64+0x20], R19 ;  /* 0x000020133a000986 */ /* 0x0001e2000c101526 */
[----:B------:R-:W-:-:S13]  /*2b60*/  ISETP.GT.AND P0, PT, R3, 0x8, P1 ;  /* 0x000000080300780c */ /* 0x000fda0000f04270 */
[----:B0-----:R-:W-:Y:S05]  /*2b70*/  @!P0 BRA `(.L_x_49) ;  /* 0x0000000000048947 */ /* 0x001fea0003800000 */
[----:B------:R0:W5:Y:S02]  /*2b80*/  LDG.E.LTC128B.U16 R114, desc[UR38][R56.64+0x22] ;  /* 0x0000222638727981 */ /* 0x000164000c1e1520 */
.L_x_49:
[----:B------:R-:W-:Y:S05]  /*2b90*/  BSYNC B1 ;  /* 0x0000000000017941 */ /* 0x000fea0003800000 */
.L_x_48:
[----:B-----5:R-:W-:Y:S01]  /*2ba0*/  HADD2.F32 R14, -RZ, R114.H0_H0 ;  /* 0x20000072ff0e7230 */ /* 0x020fe20000004100 */
[----:B------:R-:W-:Y:S01]  /*2bb0*/  ISETP.GT.AND P2, PT, R4, 0x18, PT ;  /* 0x000000180400780c */ /* 0x000fe20003f44270 */
[----:B------:R-:W-:Y:S03]  /*2bc0*/  BSSY B1, `(.L_x_50) ;  /* 0x0000009000017945 */ /* 0x000fe60003800000 */
[----:B------:R-:W-:Y:S01]  /*2bd0*/  FMUL R14, R14, R89 ;  /* 0x000000590e0e7220 */ /* 0x000fe20000400000 */
[----:B------:R-:W-:-:S03]  /*2be0*/  P2R R101, PR, RZ, 0x4 ;  /* 0x00000004ff657803 */ /* 0x000fc60000000000 */
[----:B------:R-:W-:-:S05]  /*2bf0*/  FFMA R14, R67, R88, R14 ;  /* 0x00000058430e7223 */ /* 0x000fca000000000e */
[----:B------:R-:W-:-:S05]  /*2c00*/  F2FP.F16.F32.PACK_AB R14, RZ, R14 ;  /* 0x0000000eff0e723e */ /* 0x000fca00000000ff */
[----:B------:R0:W-:Y:S01]  /*2c10*/  @P0 STG.E.U16 desc[UR38][R58.64+0x22], R14 ;  /* 0x0000220e3a000986 */ /* 0x0001e2000c101526 */
[----:B------:R-:W-:-:S13]  /*2c20*/  ISETP.GT.AND P0, PT, R3, RZ, P2 ;  /* 0x000000ff0300720c */ /* 0x000fda0001704270 */
[----:B0-----:R-:W-:Y:S05]  /*2c30*/  @!P0 BRA `(.L_x_51) ;  /* 0x0000000000048947 */ /* 0x001fea0003800000 */
[----:B------:R0:W5:Y:S02]  /*2c40*/  LDG.E.LTC128B.U16 R114, desc[UR38][R6.64+0x30] ;  /* 0x0000302606727981 */ /* 0x000164000c1e1520 */
.L_x_51:
[----:B------:R-:W-:Y:S05]  /*2c50*/  BSYNC B1 ;  /* 0x0000000000017941 */ /* 0x000fea0003800000 */
.L_x_50:
[----:B-----5:R-:W-:Y:S01]  /*2c60*/  HADD2.F32 R14, -RZ, R114.H0_H0 ;  /* 0x20000072ff0e7230 */ /* 0x020fe20000004100 */
[----:B------:R-:W-:Y:S01]  /*2c70*/  ISETP.GT.AND P1, PT, R4, 0x19, PT ;  /* 0x000000190400780c */ /* 0x000fe20003f24270 */
[----:B------:R-:W-:Y:S01]  /*2c80*/  @P0 IMAD.MOV.U32 R20, RZ, RZ, R102 ;  /* 0x000000ffff140224 */ /* 0x000fe200078e0066 */
[----:B------:R-:W-:Y:S01]  /*2c90*/  BSSY B1, `(.L_x_52) ;  /* 0x000000a000017945 */ /* 0x000fe20003800000 */
[----:B------:R-:W-:Y:S02]  /*2ca0*/  @P0 IMAD.MOV.U32 R21, RZ, RZ, R103 ;  /* 0x000000ffff150224 */ /* 0x000fe400078e0067 */
[----:B------:R-:W-:-:S04]  /*2cb0*/  FMUL R19, R14, R89 ;  /* 0x000000590e137220 */ /* 0x000fc80000400000 */
[----:B------:R-:W-:Y:S01]  /*2cc0*/  FFMA R19, R68, R88, R19 ;  /* 0x0000005844137223 */ /* 0x000fe20000000013 */
[----:B------:R-:W-:-:S04]  /*2cd0*/  P2R R68, PR, RZ, 0x2 ;  /* 0x00000002ff447803 */ /* 0x000fc80000000000 */
[----:B------:R-:W-:-:S05]  /*2ce0*/  F2FP.F16.F32.PACK_AB R19, RZ, R19 ;  /* 0x00000013ff13723e */ /* 0x000fca00000000ff */
[----:B------:R0:W-:Y:S01]  /*2cf0*/  @P0 STG.E.U16 desc[UR38][R20.64+0x30], R19 ;  /* 0x0000301314000986 */ /* 0x0001e2000c101526 */
[----:B------:R-:W-:-:S13]  /*2d00*/  ISETP.GT.AND P0, PT, R3, RZ, P1 ;  /* 0x000000ff0300720c */ /* 0x000fda0000f04270 */
[----:B0-----:R-:W-:Y:S05]  /*2d10*/  @!P0 BRA `(.L_x_53) ;  /* 0x0000000000048947 */ /* 0x001fea0003800000 */
[----:B------:R0:W5:Y:S02]  /*2d20*/  LDG.E.LTC128B.U16 R114, desc[UR38][R6.64+0x32] ;  /* 0x0000322606727981 */ /* 0x000164000c1e1520 */
.L_x_53:
[----:B------:R-:W-:Y:S05]  /*2d30*/  BSYNC B1 ;  /* 0x0000000000017941 */ /* 0x000fea0003800000 */
.L_x_52:
        /* <DEDUP_REMOVED lines=11> */
.L_x_55:
[----:B------:R-:W-:Y:S05]  /*2df0*/  BSYNC B1 ;  /* 0x0000000000017941 */ /* 0x000fea0003800000 */
.L_x_54:
        /* <DEDUP_REMOVED lines=9> */
.L_x_57:
[----:B------:R-:W-:Y:S05]  /*2e90*/  BSYNC B1 ;  /* 0x0000000000017941 */ /* 0x000fea0003800000 */
.L_x_56:
        /* <DEDUP_REMOVED lines=11> */
.L_x_59:
[----:B------:R-:W-:Y:S05]  /*2f50*/  BSYNC B1 ;  /* 0x0000000000017941 */ /* 0x000fea0003800000 */
.L_x_58:
[----:B-----5:R-:W-:Y:S01]  /*2f60*/  HADD2.F32 R14, -RZ, R114.H0_H0 ;  /* 0x20000072ff0e7230 */ /* 0x020fe20000004100 */
[----:B------:R-:W-:Y:S01]  /*2f70*/  ISETP.GT.AND P1, PT, R4, 0x21, PT ;  /* 0x000000210400780c */ /* 0x000fe20003f24270 */
[----:B------:R-:W-:Y:S01]  /*2f80*/  @P0 IMAD.MOV.U32 R20, RZ, RZ, R102 ;  /* 0x000000ffff140224 */ /* 0x000fe200078e0066 */
[----:B------:R-:W-:Y:S01]  /*2f90*/  BSSY B1, `(.L_x_60) ;  /* 0x000000a000017945 */ /* 0x000fe20003800000 */
[----:B------:R-:W-:Y:S02]  /*2fa0*/  @P0 IMAD.MOV.U32 R21, RZ, RZ, R103 ;  /* 0x000000ffff150224 */ /* 0x000fe400078e0067 */
        /* <DEDUP_REMOVED lines=8> */
.L_x_61:
[----:B------:R-:W-:Y:S05]  /*3030*/  BSYNC B1 ;  /* 0x0000000000017941 */ /* 0x000fea0003800000 */
.L_x_60:
        /* <DEDUP_REMOVED lines=11> */
.L_x_63:
[----:B------:R-:W-:Y:S05]  /*30f0*/  BSYNC B1 ;  /* 0x0000000000017941 */ /* 0x000fea0003800000 */
.L_x_62:
        /* <DEDUP_REMOVED lines=9> */
.L_x_65:
[----:B------:R-:W-:Y:S05]  /*3190*/  BSYNC B1 ;  /* 0x0000000000017941 */ /* 0x000fea0003800000 */
.L_x_64:
        /* <DEDUP_REMOVED lines=11> */
.L_x_67:
[----:B------:R-:W-:Y:S05]  /*3250*/  BSYNC B1 ;  /* 0x0000000000017941 */ /* 0x000fea0003800000 */
.L_x_66:
        /* <DEDUP_REMOVED lines=13> */
.L_x_69:
[----:B------:R-:W-:Y:S05]  /*3330*/  BSYNC B1 ;  /* 0x0000000000017941 */ /* 0x000fea0003800000 */
.L_x_68:
        /* <DEDUP_REMOVED lines=11> */
.L_x_71:
[----:B------:R-:W-:Y:S05]  /*33f0*/  BSYNC B1 ;  /* 0x0000000000017941 */ /* 0x000fea0003800000 */
.L_x_70:
        /* <DEDUP_REMOVED lines=9> */
.L_x_73:
[----:B------:R-:W-:Y:S05]  /*3490*/  BSYNC B1 ;  /* 0x0000000000017941 */ /* 0x000fea0003800000 */
.L_x_72:
[----:B-----5:R-:W-:Y:S01]  /*34a0*/  HADD2.F32 R14, -RZ, R114.H0_H0 ;  /* 0x20000072ff0e7230 */ /* 0x020fe20000004100 */
[----:B------:R-:W-:Y:S01]  /*34b0*/  ISETP.GT.AND P3, PT, R4, 0x30, PT ;  /* 0x000000300400780c */ /* 0x000fe20003f64270 */
[----:B------:R-:W-:Y:S03]  /*34c0*/  BSSY B1, `(.L_x_74) ;  /* 0x0000008000017945 */ /* 0x000fe60003800000 */
[----:B------:R-:W-:-:S04]  /*34d0*/  FMUL R14, R14, R89 ;  /* 0x000000590e0e7220 */ /* 0x000fc80000400000 */
[----:B------:R-:W-:-:S05]  /*34e0*/  FFMA R14, R79, R88, R14 ;  /* 0x000000584f0e7223 */ /* 0x000fca000000000e */
[----:B------:R-:W-:-:S05]  /*34f0*/  F2FP.F16.F32.PACK_AB R14, RZ, R14 ;  /* 0x0000000eff0e723e */ /* 0x000fca00000000ff */
[----:B------:R0:W-:Y:S01]  /*3500*/  @P0 STG.E.U16 desc[UR38][R58.64+0x52], R14 ;  /* 0x0000520e3a000986 */ /* 0x0001e2000c101526 */
[----:B------:R-:W-:-:S13]  /*3510*/  ISETP.GT.AND P0, PT, R3, RZ, P3 ;  /* 0x000000ff0300720c */ /* 0x000fda0001f04270 */
[----:B0-----:R-:W-:Y:S05]  /*3520*/  @!P0 BRA `(.L_x_75) ;  /* 0x0000000000048947 */ /* 0x001fea0003800000 */
[----:B------:R0:W5:Y:S02]  /*3530*/  LDG.E.LTC128B.U16 R114, desc[UR38][R6.64+0x60] ;  /* 0x0000602606727981 */ /* 0x000164000c1e1520 */
.L_x_75:
[----:B------:R-:W-:Y:S05]  /*3540*/  BSYNC B1 ;  /* 0x0000000000017941 */ /* 0x000fea0003800000 */
.L_x_74:
[----:B-----5:R-:W-:Y:S01]  /*3550*/  HADD2.F32 R14, -RZ, R114.H0_H0 ;  /* 0x20000072ff0e7230 */ /* 0x020fe20000004100 */
[----:B------:R-:W-:Y:S01]  /*3560*/  ISETP.GT.AND P2, PT, R4, 0x31, PT ;  /* 0x000000310400780c */ /* 0x000fe20003f44270 */
[----:B------:R-:W-:Y:S01]  /*3570*/  @P0 IMAD.MOV.U32 R20, RZ, RZ, R102 ;  /* 0x000000ffff140224 */ /* 0x000fe200078e0066 */
[----:B------:R-:W-:Y:S01]  /*3580*/  BSSY B1, `(.L_x_76) ;  /* 0x0000009000017945 */ /* 0x000fe20003800000 */
[----:B------:R-:W-:Y:S02]  /*3590*/  @P0 IMAD.MOV.U32 R21, RZ, RZ, R103 ;  /* 0x000000ffff150224 */ /* 0x000fe400078e0067 */
[----:B------:R-:W-:-:S04]  /*35a0*/  FMUL R19, R14, R89 ;  /* 0x000000590e137220 */ /* 0x000fc80000400000 */
[----:B------:R-:W-:-:S05]  /*35b0*/  FFMA R19, R80, R88, R19 ;  /* 0x0000005850137223 */ /* 0x000fca0000000013 */
[----:B------:R-:W-:-:S05]  /*35c0*/  F2FP.F16.F32.PACK_AB R19, RZ, R19 ;  /* 0x00000013ff13723e */ /* 0x000fca00000000ff */
[----:B------:R0:W-:Y:S01]  /*35d0*/  @P0 STG.E.U16 desc[UR38][R20.64+0x60], R19 ;  /* 0x0000601314000986 */ /* 0x0001e2000c101526 */
[----:B------:R-:W-:-:S13]  /*35e0*/  ISETP.GT.AND P0, PT, R3, RZ, P2 ;  /* 0x000000ff0300720c */ /* 0x000fda0001704270 */
[----:B0-----:R-:W-:Y:S05]  /*35f0*/  @!P0 BRA `(.L_x_77) ;  /* 0x0000000000048947 */ /* 0x001fea0003800000 */
[----:B------:R0:W5:Y:S02]  /*3600*/  LDG.E.LTC128B.U16 R114, desc[UR38][R6.64+0x62] ;  /* 0x0000622606727981 */ /* 0x000164000c1e1520 */
.L_x_77:
[----:B------:R-:W-:Y:S05]  /*3610*/  BSYNC B1 ;  /* 0x0000000000017941 */ /* 0x000fea0003800000 */
.L_x_76:
        /* <DEDUP_REMOVED lines=11> */
.L_x_79:
[----:B------:R-:W-:Y:S05]  /*36d0*/  BSYNC B1 ;  /* 0x0000000000017941 */ /* 0x000fea0003800000 */
.L_x_78:
        /* <DEDUP_REMOVED lines=9> */
.L_x_81:
[----:B------:R-:W-:Y:S05]  /*3770*/  BSYNC B1 ;  /* 0x0000000000017941 */ /* 0x000fea0003800000 */
.L_x_80:
        /* <DEDUP_REMOVED lines=10> */
.L_x_83:
[----:B------:R-:W-:Y:S05]  /*3820*/  BSYNC B1 ;  /* 0x0000000000017941 */ /* 0x000fea0003800000 */
.L_x_82:
        /* <DEDUP_REMOVED lines=8> */
[----:B------:R-:W-:-:S05]  /*38b0*/  IADD3 R20, P0, R15, R108, RZ ;  /* 0x0000006c0f147210 */ /* 0x000fca0007f1e0ff */
[----:B------:R-:W-:Y:S01]  /*38c0*/  IMAD.X R21, R5, 0x1, R109, P0 ;  /* 0x0000000105157824 */ /* 0x000fe200000e066d */
[----:B------:R-:W-:-:S05]  /*38d0*/  IADD3 R64, P0, R15, R108, RZ ;  /* 0x0000006c0f407210 */ /* 0x000fca0007f1e0ff */
[----:B------:R-:W-:Y:S01]  /*38e0*/  IMAD.X R65, R5, 0x1, R109, P0 ;  /* 0x0000000105417824 */ /* 0x000fe200000e066d */
[----:B------:R-:W-:-:S05]  /*38f0*/  IADD3 R14, P0, R15, R102, RZ ;  /* 0x000000660f0e7210 */ /* 0x000fca0007f1e0ff */
[----:B------:R-:W-:Y:S01]  /*3900*/  IMAD.X R15, R5, 0x1, R103, P0 ;  /* 0x00000001050f7824 */ /* 0x000fe200000e0667 */
[----:B------:R-:W-:-:S04]  /*3910*/  ISETP.GT.AND P0, PT, R4, 0x39, PT ;  /* 0x000000390400780c */ /* 0x000fc80003f04270 */
[----:B------:R-:W-:-:S13]  /*3920*/  ISETP.GT.AND P4, PT, R3, RZ, P0 ;  /* 0x000000ff0300720c */ /* 0x000fda0000784270 */
[----:B0-----:R-:W-:Y:S05]  /*3930*/  @!P4 BRA `(.L_x_85) ;  /* 0x000000000004c947 */ /* 0x001fea0003800000 */
[----:B------:R0:W5:Y:S02]  /*3940*/  LDG.E.LTC128B.U16 R114, desc[UR38][R6.64+0x72] ;  /* 0x0000722606727981 */ /* 0x000164000c1e1520 */
.L_x_85:
[----:B------:R-:W-:Y:S05]  /*3950*/  BSYNC B1 ;  /* 0x0000000000017941 */ /* 0x000fea0003800000 */
.L_x_84:
        /* <DEDUP_REMOVED lines=9> */
.L_x_87:
[----:B------:R-:W-:Y:S05]  /*39f0*/  BSYNC B1 ;  /* 0x0000000000017941 */ /* 0x000fea0003800000 */
.L_x_86:
        /* <DEDUP_REMOVED lines=9> */
.L_x_89:
[----:B------:R-:W-:Y:S05]  /*3a90*/  BSYNC B1 ;  /* 0x0000000000017941 */ /* 0x000fea0003800000 */
.L_x_88:
[----:B-----5:R-:W-:-:S05]  /*3aa0*/  HADD2.F32 R4, -RZ, R114.H0_H0 ;  /* 0x20000072ff047230 */ /* 0x020fca0000004100 */
[----:B------:R-:W-:-:S04]  /*3ab0*/  FMUL R4, R4, R89 ;  /* 0x0000005904047220 */ /* 0x000fc80000400000 */
[----:B------:R-:W-:-:S05]  /*3ac0*/  FFMA R4, R87, R88, R4 ;  /* 0x0000005857047223 */ /* 0x000fca0000000004 */
[----:B------:R-:W-:-:S04]  /*3ad0*/  F2FP.F16.F32.PACK_AB R4, RZ, R4 ;  /* 0x00000004ff04723e */ /* 0x000fc800000000ff */
[----:B-1-34-:R-:W-:-:S05]  /*3ae0*/  PRMT R6, R4, 0x7610, R6 ;  /* 0x0000761004067816 */ /* 0x01afca0000000006 */
[----:B------:R1:W-:Y:S01]  /*3af0*/  @P4 STG.E.U16 desc[UR38][R58.64+0x72], R6 ;  /* 0x000072063a004986 */ /* 0x0003e2000c101526 */
[----:B------:R-:W-:-:S13]  /*3b00*/  ISETP.GT.AND P4, PT, R3, 0x80, P6 ;  /* 0x000000800300780c */ /* 0x000fda0003784270 */
[----:B------:R-:W3:Y:S01]  /*3b10*/  @P4 LDG.E.LTC128B.U16 R114, desc[UR38][R62.64] ;  /* 0x000000263e724981 */ /* 0x000ee2000c1e1520 */
[----:B------:R-:W-:Y:S01]  /*3b20*/  BSSY B1, `(.L_x_90) ;  /* 0x000000a000017945 */ /* 0x000fe20003800000 */
[----:B---3--:R-:W-:-:S05]  /*3b30*/  HADD2.F32 R4, -RZ, R114.H0_H0 ;  /* 0x20000072ff047230 */ /* 0x008fca0000004100 */
[----:B------:R-:W-:-:S04]  /*3b40*/  FMUL R5, R4, R89 ;  /* 0x0000005904057220 */ /* 0x000fc80000400000 */
[----:B------:R-:W-:-:S05]  /*3b50*/  FFMA R5, R24, R88, R5 ;  /* 0x0000005818057223 */ /* 0x000fca0000000005 */
[----:B------:R-:W-:-:S05]  /*3b60*/  F2FP.F16.F32.PACK_AB R5, RZ, R5 ;  /* 0x00000005ff05723e */ /* 0x000fca00000000ff */
[----:B------:R1:W-:Y:S01]  /*3b70*/  @P4 STG.E.U16 desc[UR38][R14.64], R5 ;  /* 0x000000050e004986 */ /* 0x0003e2000c101526 */
[----:B------:R-:W-:-:S04]  /*3b80*/  ISETP.NE.AND P4, PT, R116, RZ, PT ;  /* 0x000000ff7400720c */ /* 0x000fc80003f85270 */
[----:B------:R-:W-:-:S13]  /*3b90*/  ISETP.GT.AND P4, PT, R3, 0x80, P4 ;  /* 0x000000800300780c */ /* 0x000fda0002784270 */
[----:B-1----:R-:W-:Y:S05]  /*3ba0*/  @!P4 BRA `(.L_x_91) ;  /* 0x000000000004c947 */ /* 0x002fea0003800000 */
[----:B------:R1:W5:Y:S02]  /*3bb0*/  LDG.E.LTC128B.U16 R114, desc[UR38][R60.64+0x2] ;  /* 0x000002263c727981 */ /* 0x000364000c1e1520 */
.L_x_91:
[----:B------:R-:W-:Y:S05]  /*3bc0*/  BSYNC B1 ;  /* 0x0000000000017941 */ /* 0x000fea0003800000 */
.L_x_90:
[----:B-----5:R-:W-:Y:S01]  /*3bd0*/  HADD2.F32 R4, -RZ, R114.H0_H0 ;  /* 0x20000072ff047230 */ /* 0x020fe20000004100 */
[----:B------:R-:W-:Y:S01]  /*3be0*/  ISETP.GT.AND P6, PT, R3, 0x88, P6 ;  /* 0x000000880300780c */ /* 0x000fe200037c4270 */
[----:B------:R-:W-:Y:S01]  /*3bf0*/  @P4 IMAD.MOV.U32 R5, RZ, RZ, R15 ;  /* 0x000000ffff054224 */ /* 0x000fe200078e000f */
[----:B------:R-:W-:Y:S02]  /*3c00*/  BSSY B1, `(.L_x_92) ;  /* 0x0000009000017945 */ /* 0x000fe40003800000 */
[----:B------:R-:W-:-:S04]  /*3c10*/  FMUL R4, R4, R89 ;  /* 0x0000005904047220 */ /* 0x000fc80000400000 */
[----:B------:R-:W-:-:S05]  /*3c20*/  FFMA R4, R25, R88, R4 ;  /* 0x0000005819047223 */ /* 0x000fca0000000004 */
[----:B------:R-:W-:-:S04]  /*3c30*/  F2FP.F16.F32.PACK_AB R4, RZ, R4 ;  /* 0x00000004ff04723e */ /* 0x000fc800000000ff */
[----:B------:R-:W-:Y:S01]  /*3c40*/  PRMT R6, R4, 0x7610, R6 ;  /* 0x0000761004067816 */ /* 0x000fe20000000006 */
[----:B------:R-:W-:-:S05]  /*3c50*/  @P4 IMAD.MOV.U32 R4, RZ, RZ, R14 ;  /* 0x000000ffff044224 */ /* 0x000fca00078e000e */
[----:B------:R3:W-:Y:S01]  /*3c60*/  @P4 STG.E.U16 desc[UR38][R4.64+0x2], R6 ;  /* 0x0000020604004986 */ /* 0x0007e2000c101526 */
[----:B------:R-:W-:Y:S05]  /*3c70*/  @!P6 BRA `(.L_x_93) ;  /* 0x000000000004e947 */ /* 0x000fea0003800000 */
[----:B------:R4:W5:Y:S02]  /*3c80*/  LDG.E.LTC128B.U16 R114, desc[UR38][R8.64] ;  /* 0x0000002608727981 */ /* 0x000964000c1e1520 */
.L_x_93:
[----:B------:R-:W-:Y:S05]  /*3c90*/  BSYNC B1 ;  /* 0x0000000000017941 */ /* 0x000fea0003800000 */
.L_x_92:
[----:B---3-5:R-:W-:Y:S01]  /*3ca0*/  HADD2.F32 R4, -RZ, R114.H0_H0 ;  /* 0x20000072ff047230 */ /* 0x028fe20000004100 */
[----:B------:R-:W-:Y:S01]  /*3cb0*/  ISETP.NE.AND P4, PT, R116, RZ, PT ;  /* 0x000000ff7400720c */ /* 0x000fe20003f85270 */
[----:B------:R-:W-:Y:S03]  /*3cc0*/  BSSY B1, `(.L_x_94) ;  /* 0x0000008000017945 */ /* 0x000fe60003800000 */
[----:B------:R-:W-:Y:S01]  /*3cd0*/  FMUL R5, R4, R89 ;  /* 0x0000005904057220 */ /* 0x000fe20000400000 */
[----:B------:R-:W-:-:S03]  /*3ce0*/  ISETP.GT.AND P4, PT, R3, 0x88, P4 ;  /* 0x000000880300780c */ /* 0x000fc60002784270 */
[----:B------:R-:W-:-:S05]  /*3cf0*/  FFMA R5, R26, R88, R5 ;  /* 0x000000581a057223 */ /* 0x000fca0000000005 */
[----:B------:R-:W-:-:S05]  /*3d00*/  F2FP.F16.F32.PACK_AB R5, RZ, R5 ;  /* 0x00000005ff05723e */ /* 0x000fca00000000ff */
[----:B------:R3:W-:Y:S01]  /*3d10*/  @P6 STG.E.U16 desc[UR38][R20.64], R5 ;  /* 0x0000000514006986 */ /* 0x0007e2000c101526 */
[----:B------:R-:W-:Y:S05]  /*3d20*/  @!P4 BRA `(.L_x_95) ;  /* 0x000000000004c947 */ /* 0x000fea0003800000 */
[----:B------:R0:W5:Y:S02]  /*3d30*/  LDG.E.LTC128B.U16 R114, desc[UR38][R12.64+0x2] ;  /* 0x000002260c727981 */ /* 0x000164000c1e1520 */
.L_x_95:
[----:B------:R-:W-:Y:S05]  /*3d40*/  BSYNC B1 ;  /* 0x0000000000017941 */ /* 0x000fea0003800000 */
.L_x_94:
[----:B-----5:R-:W-:Y:S01]  /*3d50*/  HADD2.F32 R4, -RZ, R114.H0_H0 ;  /* 0x20000072ff047230 */ /* 0x020fe20000004100 */
[----:B------:R-:W-:Y:S01]  /*3d60*/  ISETP.NE.AND P6, PT, R115, RZ, PT ;  /* 0x000000ff7300720c */ /* 0x000fe20003fc5270 */
[----:B------:R-:W-:Y:S03]  /*3d70*/  BSSY B1, `(.L_x_96) ;  /* 0x0000008000017945 */ /* 0x000fe60003800000 */
[----:B------:R-:W-:-:S04]  /*3d80*/  FMUL R4, R4, R89 ;  /* 0x0000005904047220 */ /* 0x000fc80000400000 */
[----:B------:R-:W-:-:S05]  /*3d90*/  FFMA R4, R27, R88, R4 ;  /* 0x000000581b047223 */ /* 0x000fca0000000004 */
[----:B------:R-:W-:-:S05]  /*3da0*/  F2FP.F16.F32.PACK_AB R4, RZ, R4 ;  /* 0x00000004ff04723e */ /* 0x000fca00000000ff */
[----:B------:R0:W-:Y:S01]  /*3db0*/  @P4 STG.E.U16 desc[UR38][R64.64+0x2], R4 ;  /* 0x0000020440004986 */ /* 0x0001e2000c101526 */
[----:B------:R-:W-:-:S13]  /*3dc0*/  ISETP.GT.AND P4, PT, R3, 0x80, P6 ;  /* 0x000000800300780c */ /* 0x000fda0003784270 */
[----:B0-----:R-:W-:Y:S05]  /*3dd0*/  @!P4 BRA `(.L_x_97) ;  /* 0x000000000004c947 */ /* 0x001fea0003800000 */
[----:B------:R0:W5:Y:S02]  /*3de0*/  LDG.E.LTC128B.U16 R114, desc[UR38][R60.64+0x10] ;  /* 0x000010263c727981 */ /* 0x000164000c1e1520 */
.L_x_97:
[----:B------:R-:W-:Y:S05]  /*3df0*/  BSYNC B1 ;  /* 0x0000000000017941 */ /* 0x000fea0003800000 */
.L_x_96:
[----:B-----5:R-:W-:Y:S01]  /*3e00*/  HADD2.F32 R4, -RZ, R114.H0_H0 ;  /* 0x20000072ff047230 */ /* 0x020fe20000004100 */
[----:B------:R-:W-:Y:S01]  /*3e10*/  ISETP.NE.AND P6, PT, R117, RZ, PT ;  /* 0x000000ff7500720c */ /* 0x000fe20003fc5270 */
[----:B------:R-:W-:Y:S03]  /*3e20*/  BSSY B1, `(.L_x_98) ;  /* 0x000000b000017945 */ /* 0x000fe60003800000 */
[----:B---3--:R-:W-:Y:S01]  /*3e30*/  FMUL R5, R4, R89 ;  /* 0x0000005904057220 */ /* 0x008fe20000400000 */
[----:B------:R-:W-:-:S03]  /*3e40*/  @P4 IMAD.MOV.U32 R4, RZ, RZ, R14 ;  /* 0x000000ffff044224 */ /* 0x000fc600078e000e */
[----:B------:R-:W-:-:S05]  /*3e50*/  FFMA R5, R28, R88, R5 ;  /* 0x000000581c057223 */ /* 0x000fca0000000005 */
[----:B------:R-:W-:-:S04]  /*3e60*/  F2FP.F16.F32.PACK_AB R5, RZ, R5 ;  /* 0x00000005ff05723e */ /* 0x000fc800000000ff */
[----:B------:R-:W-:Y:S01]  /*3e70*/  PRMT R6, R5, 0x7610, R6 ;  /* 0x0000761005067816 */ /* 0x000fe20000000006 */
[----:B------:R-:W-:-:S05]  /*3e80*/  @P4 IMAD.MOV.U32 R5, RZ, RZ, R15 ;  /* 0x000000ffff054224 */ /* 0x000fca00078e000f */
[----:B------:R3:W-:Y:S01]  /*3e90*/  @P4 STG.E.U16 desc[UR38][R4.64+0x10], R6 ;  /* 0x0000100604004986 */ /* 0x0007e2000c101526 */
[----:B------:R-:W-:-:S13]  /*3ea0*/  ISETP.GT.AND P4, PT, R3, 0x80, P6 ;  /* 0x000000800300780c */ /* 0x000fda0003784270 */
[----:B---3--:R-:W-:Y:S05]  /*3eb0*/  @!P4 BRA `(.L_x_99) ;  /* 0x000000000004c947 */ /* 0x008fea0003800000 */
[----:B------:R3:W5:Y:S02]  /*3ec0*/  LDG.E.LTC128B.U16 R114, desc[UR38][R60.64+0x12] ;  /* 0x000012263c727981 */ /* 0x000764000c1e1520 */
.L_x_99:
[----:B------:R-:W-:Y:S05]  /*3ed0*/  BSYNC B1 ;  /* 0x0000000000017941 */ /* 0x000fea0003800000 */
.L_x_98:
[----:B-----5:R-:W-:Y:S01]  /*3ee0*/  HADD2.F32 R4, -RZ, R114.H0_H0 ;  /* 0x20000072ff047230 */ /* 0x020fe20000004100 */
[----:B------:R-:W-:Y:S01]  /*3ef0*/  BSSY B1, `(.L_x_100) ;  /* 0x000000c000017945 */ /* 0x000fe20003800000 */
[----:B------:R-:W-:-:S03]  /*3f00*/  @P4 IMAD.MOV.U32 R5, RZ, RZ, R15 ;  /* 0x000000ffff054224 */ /* 0x000fc600078e000f */
[----:B------:R-:W-:-:S04]  /*3f10*/  FMUL R4, R4, R89 ;  /* 0x0000005904047220 */ /* 0x000fc80000400000 */
[----:B------:R-:W-:-:S05]  /*3f20*/  FFMA R4, R29, R88, R4 ;  /* 0x000000581d047223 */ /* 0x000fca0000000004 */
[----:B------:R-:W-:-:S04]  /*3f30*/  F2FP.F16.F32.PACK_AB R4, RZ, R4 ;  /* 0x00000004ff04723e */ /* 0x000fc800000000ff */
[----:B------:R-:W-:Y:S01]  /*3f40*/  PRMT R6, R4, 0x7610, R6 ;  /* 0x0000761004067816 */ /* 0x000fe20000000006 */
[----:B------:R-:W-:-:S05]  /*3f50*/  @P4 IMAD.MOV.U32 R4, RZ, RZ, R14 ;  /* 0x000000ffff044224 */ /* 0x000fca00078e000e */
[----:B------:R0:W-:Y:S01]  /*3f60*/  @P4 STG.E.U16 desc[UR38][R4.64+0x12], R6 ;  /* 0x0000120604004986 */ /* 0x0001e2000c101526 */
[----:B------:R-:W-:-:S04]  /*3f70*/  ISETP.NE.AND P4, PT, R115, RZ, PT ;  /* 0x000000ff7300720c */ /* 0x000fc80003f85270 */
[----:B------:R-:W-:-:S13]  /*3f80*/  ISETP.GT.AND P4, PT, R3, 0x88, P4 ;  /* 0x000000880300780c */ /* 0x000fda0002784270 */
[----:B0-----:R-:W-:Y:S05]  /*3f90*/  @!P4 BRA `(.L_x_101) ;  /* 0x000000000004c947 */ /* 0x001fea0003800000 */
[----:B------:R0:W5:Y:S02]  /*3fa0*/  LDG.E.LTC128B.U16 R114, desc[UR38][R12.64+0x10] ;  /* 0x000010260c727981 */ /* 0x000164000c1e1520 */
.L_x_101:
[----:B------:R-:W-:Y:S05]  /*3fb0*/  BSYNC B1 ;  /* 0x0000000000017941 */ /* 0x000fea0003800000 */
.L_x_100:
        /* <DEDUP_REMOVED lines=9> */
.L_x_103:
[----:B------:R-:W-:Y:S05]  /*4050*/  BSYNC B1 ;  /* 0x0000000000017941 */ /* 0x000fea0003800000 */
.L_x_102:
[----:B-----5:R-:W-:Y:S01]  /*4060*/  HADD2.F32 R4, -RZ, R114.H0_H0 ;  /* 0x20000072ff047230 */ /* 0x020fe20000004100 */
[----:B------:R-:W-:Y:S01]  /*4070*/  ISETP.NE.AND P6, PT, R118, RZ, PT ;  /* 0x000000ff7600720c */ /* 0x000fe20003fc5270 */
        /* <DEDUP_REMOVED lines=8> */
[----:B------:R-:W-:-:S13]  /*4100*/  ISETP.GT.AND P4, PT, R3, 0x80, P6 ;  /* 0x000000800300780c */ /* 0x000fda0003784270 */
[----:B0-----:R-:W-:Y:S05]  /*4110*/  @!P4 BRA `(.L_x_105) ;  /* 0x000000000004c947 */ /* 0x001fea0003800000 */
[----:B------:R0:W5:Y:S02]  /*4120*/  LDG.E.LTC128B.U16 R114, desc[UR38][R60.64+0x20] ;  /* 0x000020263c727981 */ /* 0x000164000c1e1520 */
.L_x_105:
[----:B------:R-:W-:Y:S05]  /*4130*/  BSYNC B1 ;  /* 0x0000000000017941 */ /* 0x000fea0003800000 */
.L_x_104:
[----:B-----5:R-:W-:Y:S01]  /*4140*/  HADD2.F32 R4, -RZ, R114.H0_H0 ;  /* 0x20000072ff047230 */ /* 0x020fe20000004100 */
[----:B------:R-:W-:Y:S01]  /*4150*/  ISETP.NE.AND P6, PT, R100, RZ, PT ;  /* 0x000000ff6400720c */ /* 0x000fe20003fc5270 */
[----:B------:R-:W-:Y:S03]  /*4160*/  BSSY B1, `(.L_x_106) ;  /* 0x000000b000017945 */ /* 0x000fe60003800000 */
[----:B------:R-:W-:Y:S01]  /*4170*/  FMUL R5, R4, R89 ;  /* 0x0000005904057220 */ /* 0x000fe20000400000 */
[----:B------:R-:W-:-:S03]  /*4180*/  @P4 IMAD.MOV.U32 R4, RZ, RZ, R14 ;  /* 0x000000ffff044224 */ /* 0x000fc600078e000e */
        /* <DEDUP_REMOVED lines=8> */
.L_x_107:
[----:B------:R-:W-:Y:S05]  /*4210*/  BSYNC B1 ;  /* 0x0000000000017941 */ /* 0x000fea0003800000 */
.L_x_106:
        /* <DEDUP_REMOVED lines=13> */
.L_x_109:
[----:B------:R-:W-:Y:S05]  /*42f0*/  BSYNC B1 ;  /* 0x0000000000017941 */ /* 0x000fea0003800000 */
.L_x_108:
[----:B-----5:R-:W-:Y:S01]  /*4300*/  HADD2.F32 R4, -RZ, R114.H0_H0 ;  /* 0x20000072ff047230 */ /* 0x020fe20000004100 */
[----:B------:R-:W-:Y:S04]  /*4310*/  BSSY B1, `(.L_x_110) ;  /* 0x000000b000017945 */ /* 0x000fe80003800000 */
        /* <DEDUP_REMOVED lines=10> */
.L_x_111:
[----:B------:R-:W-:Y:S05]  /*43c0*/  BSYNC B1 ;  /* 0x0000000000017941 */ /* 0x000fea0003800000 */
.L_x_110:
        /* <DEDUP_REMOVED lines=13> */
.L_x_113:
[----:B------:R-:W-:Y:S05]  /*44a0*/  BSYNC B1 ;  /* 0x0000000000017941 */ /* 0x000fea0003800000 */
.L_x_112:
        /* <DEDUP_REMOVED lines=13> */
.L_x_115:
[----:B------:R-:W-:Y:S05]  /*4580*/  BSYNC B1 ;  /* 0x0000000000017941 */ /* 0x000fea0003800000 */
.L_x_114:
        /* <DEDUP_REMOVED lines=13> */
.L_x_117:
[----:B------:R-:W-:Y:S05]  /*4660*/  BSYNC B1 ;  /* 0x0000000000017941 */ /* 0x000fea0003800000 */
.L_x_116:
        /* <DEDUP_REMOVED lines=12> */
.L_x_119:
[----:B------:R-:W-:Y:S05]  /*4730*/  BSYNC B1 ;  /* 0x0000000000017941 */ /* 0x000fea0003800000 */
.L_x_118:
        /* <DEDUP_REMOVED lines=13> */
.L_x_121:
[----:B------:R-:W-:Y:S05]  /*4810*/  BSYNC B1 ;  /* 0x0000000000017941 */ /* 0x000fea0003800000 */
.L_x_120:
        /* <DEDUP_REMOVED lines=13> */
.L_x_123:
[----:B------:R-:W-:Y:S05]  /*48f0*/  BSYNC B1 ;  /* 0x0000000000017941 */ /* 0x000fea0003800000 */
.L_x_122:
        /* <DEDUP_REMOVED lines=13> */
.L_x_125:
[----:B------:R-:W-:Y:S05]  /*49d0*/  BSYNC B1 ;  /* 0x0000000000017941 */ /* 0x000fea0003800000 */
.L_x_124:
        /* <DEDUP_REMOVED lines=12> */
.L_x_127:
[----:B------:R-:W-:Y:S05]  /*4aa0*/  BSYNC B1 ;  /* 0x0000000000017941 */ /* 0x000fea0003800000 */
.L_x_126:
        /* <DEDUP_REMOVED lines=13> */
.L_x_129:
[----:B------:R-:W-:Y:S05]  /*4b80*/  BSYNC B1 ;  /* 0x0000000000017941 */ /* 0x000fea0003800000 */
.L_x_128:
        /* <DEDUP_REMOVED lines=12> */
.L_x_131:
[----:B------:R-:W-:Y:S05]  /*4c50*/  BSYNC B1 ;  /* 0x0000000000017941 */ /* 0x000fea0003800000 */
.L_x_130:
        /* <DEDUP_REMOVED lines=12> */
.L_x_133:
[----:B------:R-:W-:Y:S05]  /*4d20*/  BSYNC B1 ;  /* 0x0000000000017941 */ /* 0x000fea0003800000 */
.L_x_132:
[----:B-----5:R-:W-:Y:S01]  /*4d30*/  HADD2.F32 R4, -RZ, R114.H0_H0 ;  /* 0x20000072ff047230 */ /* 0x020fe20000004100 */
[----:B------:R-:W-:Y:S01]  /*4d40*/  ISETP.GT.AND P5, PT, R3, 0x88, P5 ;  /* 0x000000880300780c */ /* 0x000fe20002fa4270 */
        /* <DEDUP_REMOVED lines=8> */
[----:B------:R-:W-:Y:S05]  /*4dd0*/  @!P5 BRA `(.L_x_135) ;  /* 0x000000000004d947 */ /* 0x000fea0003800000 */
[----:B------:R0:W5:Y:S02]  /*4de0*/  LDG.E.LTC128B.U16 R114, desc[UR38][R12.64+0x52] ;  /* 0x000052260c727981 */ /* 0x000164000c1e1520 */
.L_x_135:
[----:B------:R-:W-:Y:S05]  /*4df0*/  BSYNC B1 ;  /* 0x0000000000017941 */ /* 0x000fea0003800000 */
.L_x_134:
[----:B0----5:R-:W-:Y:S01]  /*4e00*/  HADD2.F32 R4, -RZ, R114.H0_H0 ;  /* 0x20000072ff047230 */ /* 0x021fe20000004100 */
        /* <DEDUP_REMOVED lines=11> */
.L_x_137:
[----:B------:R-:W-:Y:S05]  /*4ec0*/  BSYNC B1 ;  /* 0x0000000000017941 */ /* 0x000fea0003800000 */
.L_x_136:
[----:B0----5:R-:W-:Y:S01]  /*4ed0*/  HADD2.F32 R4, -RZ, R114.H0_H0 ;  /* 0x20000072ff047230 */ /* 0x021fe20000004100 */
        /* <DEDUP_REMOVED lines=11> */
.L_x_139:
[----:B------:R-:W-:Y:S05]  /*4f90*/  BSYNC B1 ;  /* 0x0000000000017941 */ /* 0x000fea0003800000 */
.L_x_138:
        /* <DEDUP_REMOVED lines=12> */
.L_x_141:
[----:B------:R-:W-:Y:S05]  /*5060*/  BSYNC B1 ;  /* 0x0000000000017941 */ /* 0x000fea0003800000 */
.L_x_140:
        /* <DEDUP_REMOVED lines=12> */
.L_x_143:
[----:B------:R-:W-:Y:S05]  /*5130*/  BSYNC B1 ;  /* 0x0000000000017941 */ /* 0x000fea0003800000 */
.L_x_142:
        /* <DEDUP_REMOVED lines=12> */
.L_x_145:
[----:B------:R-:W-:Y:S05]  /*5200*/  BSYNC B1 ;  /* 0x0000000000017941 */ /* 0x000fea0003800000 */
.L_x_144:
        /* <DEDUP_REMOVED lines=12> */
.L_x_147:
[----:B------:R-:W-:Y:S05]  /*52d0*/  BSYNC B1 ;  /* 0x0000000000017941 */ /* 0x000fea0003800000 */
.L_x_146:
        /* <DEDUP_REMOVED lines=9> */
.L_x_149:
[----:B------:R-:W-:Y:S05]  /*5370*/  BSYNC B1 ;  /* 0x0000000000017941 */ /* 0x000fea0003800000 */
.L_x_148:
        /* <DEDUP_REMOVED lines=12> */
.L_x_151:
[----:B------:R-:W-:Y:S05]  /*5440*/  BSYNC B1 ;  /* 0x0000000000017941 */ /* 0x000fea0003800000 */
.L_x_150:
[----:B------:R-:W-:Y:S05]  /*5450*/  @!P0 BRA `(.L_x_152) ;  /* 0x0000001400848947 */ /* 0x000fea0003800000 */
[----:B-----5:R-:W-:-:S05]  /*5460*/  HADD2.F32 R114, -RZ, R114.H0_H0 ;  /* 0x20000072ff727230 */ /* 0x020fca0000004100 */
[----:B------:R-:W-:-:S04]  /*5470*/  FMUL R114, R114, R89 ;  /* 0x0000005972727220 */ /* 0x000fc80000400000 */
[----:B------:R-:W-:-:S05]  /*5480*/  FFMA R114, R55, R88, R114 ;  /* 0x0000005837727223 */ /* 0x000fca0000000072 */
[----:B------:R-:W-:-:S05]  /*5490*/  F2FP.F16.F32.PACK_AB R114, RZ, R114 ;  /* 0x00000072ff72723e */ /* 0x000fca00000000ff */
[----:B------:R0:W-:Y:S01]  /*54a0*/  STG.E.U16 desc[UR38][R10.64+0x72], R114 ;  /* 0x000072720a007986 */ /* 0x0001e2000c101526 */
[----:B------:R-:W-:Y:S05]  /*54b0*/  BRA `(.L_x_152) ;  /* 0x00000014006c7947 */ /* 0x000fea0003800000 */
.L_x_29:
[----:B------:R-:W-:Y:S01]  /*54c0*/  ULDC.64 UR4, c[0x0][0x5c0] ;  /* 0x0001700000047ab9 */ /* 0x000fe20000000a00 */
[-C--:B------:R-:W-:Y:S01]  /*54d0*/  FMUL R56, R56, R88.reuse ;  /* 0x0000005838387220 */ /* 0x080fe20000400000 */
[----:B------:R-:W-:Y:S01]  /*54e0*/  LEA R10, P1, R110, UR4, 0x1 ;  /* 0x000000046e0a7c11 */ /* 0x000fe2000f8208ff */
[----:B------:R-:W-:Y:S01]  /*54f0*/  IMAD.SHL.U32 R7, R94, 0x2, RZ ;  /* 0x000000025e077824 */ /* 0x000fe200078e00ff */
[----:B------:R-:W-:Y:S01]  /*5500*/  ISETP.GT.AND P3, PT, R4, 0x1, PT ;  /* 0x000000010400780c */ /* 0x000fe20003f64270 */
[----:B------:R-:W-:Y:S01]  /*5510*/  FMUL R57, R57, R88 ;  /* 0x0000005839397220 */ /* 0x000fe20000400000 */
[----:B------:R-:W-:Y:S01]  /*5520*/  F2FP.F16.F32.PACK_AB R56, RZ, R56 ;  /* 0x00000038ff38723e */ /* 0x000fe200000000ff */
[-C--:B------:R-:W-:Y:S01]  /*5530*/  FMUL R58, R58, R88.reuse ;  /* 0x000000583a3a7220 */ /* 0x080fe20000400000 */
[----:B------:R-:W-:Y:S01]  /*5540*/  LEA.HI.X R11, R110, UR5, R103, 0x1, P1 ;  /* 0x000000056e0b7c11 */ /* 0x000fe200088f0c67 */
[-C--:B------:R-:W-:Y:S01]  /*5550*/  FMUL R59, R59, R88.reuse ;  /* 0x000000583b3b7220 */ /* 0x080fe20000400000 */
[----:B------:R-:W-:Y:S01]  /*5560*/  ISETP.GT.AND P1, PT, R3, RZ, P3 ;  /* 0x000000ff0300720c */ /* 0x000fe20001f24270 */
[----:B------:R-:W-:Y:S01]  /*5570*/  IMAD.SHL.U32 R19, R95, 0x2, RZ ;  /* 0x000000025f137824 */ /* 0x000fe200078e00ff */
[----:B------:R-:W-:Y:S01]  /*5580*/  ISETP.GT.AND P2, PT, R3, 0x8, P6 ;  /* 0x000000080300780c */ /* 0x000fe20003744270 */
[----:B------:R-:W-:Y:S01]  /*5590*/  @P0 STG.E.U16 desc[UR38][R10.64], R56 ;  /* 0x000000380a000986 */ /* 0x000fe2000c101526 */
[----:B------:R-:W-:Y:S01]  /*55a0*/  SHF.L.U64.HI R5, R94, 0x1, R93 ;  /* 0x000000015e057819 */ /* 0x000fe2000001025d */
[----:B------:R-:W-:Y:S01]  /*55b0*/  FMUL R60, R60, R88 ;  /* 0x000000583c3c7220 */ /* 0x000fe20000400000 */
[----:B------:R-:W-:Y:S01]  /*55c0*/  IADD3 R8, P0, R7, R10, RZ ;  /* 0x0000000a07087210 */ /* 0x000fe20007f1e0ff */
[-C--:B------:R-:W-:Y:S01]  /*55d0*/  FMUL R61, R61, R88.reuse ;  /* 0x000000583d3d7220 */ /* 0x080fe20000400000 */
[----:B------:R-:W-:Y:S01]  /*55e0*/  F2FP.F16.F32.PACK_AB R57, RZ, R57 ;  /* 0x00000039ff39723e */ /* 0x000fe200000000ff */
[----:B------:R-:W-:Y:S01]  /*55f0*/  FMUL R63, R63, R88 ;  /* 0x000000583f3f7220 */ /* 0x000fe20000400000 */
[----:B------:R-:W-:Y:S01]  /*5600*/  F2FP.F16.F32.PACK_AB R58, RZ, R58 ;  /* 0x0000003aff3a723e */ /* 0x000fe200000000ff */
[----:B------:R-:W-:Y:S01]  /*5610*/  IMAD.X R9, R5, 0x1, R11, P0 ;  /* 0x0000000105097824 */ /* 0x000fe200000e060b */
[----:B------:R-:W-:Y:S01]  /*5620*/  ISETP.GT.AND P0, PT, R3, 0x8, P3 ;  /* 0x000000080300780c */ /* 0x000fe20001f04270 */
[----:B------:R-:W-:Y:S01]  /*5630*/  @P1 STG.E.U16 desc[UR38][R10.64+0x2], R57 ;  /* 0x000002390a001986 */ /* 0x000fe2000c101526 */
[----:B------:R-:W-:Y:S01]  /*5640*/  F2FP.F16.F32.PACK_AB R59, RZ, R59 ;  /* 0x0000003bff3b723e */ /* 0x000fe200000000ff */
[----:B------:R-:W-:Y:S01]  /*5650*/  FMUL R62, R62, R88 ;  /* 0x000000583e3e7220 */ /* 0x000fe20000400000 */
[----:B------:R-:W-:Y:S01]  /*5660*/  SHF.L.U64.HI R13, R95, 0x1, R92 ;  /* 0x000000015f0d7819 */ /* 0x000fe2000001025c */
[----:B------:R-:W-:Y:S01]  /*5670*/  @P2 STG.E.U16 desc[UR38][R8.64], R58 ;  /* 0x0000003a08002986 */ /* 0x000fe2000c101526 */
[----:B------:R-:W-:Y:S01]  /*5680*/  IADD3 R6, P1, P2, R19, R10, R7 ;  /* 0x0000000a13067210 */ /* 0x000fe20007a3e007 */
[-C--:B------:R-:W-:Y:S01]  /*5690*/  FMUL R64, R64, R88.reuse ;  /* 0x0000005840407220 */ /* 0x080fe20000400000 */
[C---:B------:R-:W-:Y:S01]  /*56a0*/  ISETP.GT.AND P4, PT, R4.reuse, 0x8, PT ;  /* 0x000000080400780c */ /* 0x040fe20003f84270 */
[-C--:B------:R-:W-:Y:S01]  /*56b0*/  FMUL R65, R65, R88.reuse ;  /* 0x0000005841417220 */ /* 0x080fe20000400000 */
[----:B------:R-:W-:Y:S01]  /*56c0*/  ISETP.GT.AND P3, PT, R4, 0x9, PT ;  /* 0x000000090400780c */ /* 0x000fe20003f64270 */
[-C--:B------:R-:W-:Y:S01]  /*56d0*/  FMUL R66, R66, R88.reuse ;  /* 0x0000005842427220 */ /* 0x080fe20000400000 */
[----:B------:R-:W-:Y:S01]  /*56e0*/  IADD3.X R7, R13, R11, R5, P1, P2 ;  /* 0x0000000b0d077210 */ /* 0x000fe20000fe4405 */
[----:B------:R-:W-:Y:S01]  /*56f0*/  @P0 STG.E.U16 desc[UR38][R8.64+0x2], R59 ;  /* 0x0000023b08000986 */ /* 0x000fe2000c101526 */
[----:B------:R-:W-:Y:S01]  /*5700*/  ISETP.GT.AND P1, PT, R3, RZ, P4 ;  /* 0x000000ff0300720c */ /* 0x000fe20002724270 */
[-C--:B------:R-:W-:Y:S01]  /*5710*/  FMUL R67, R67, R88.reuse ;  /* 0x0000005843437220 */ /* 0x080fe20000400000 */
[----:B------:R-:W-:Y:S01]  /*5720*/  ISETP.GT.AND P0, PT, R3, RZ, P3 ;  /* 0x000000ff0300720c */ /* 0x000fe20001f04270 */
[----:B------:R-:W-:Y:S01]  /*5730*/  FMUL R68, R68, R88 ;  /* 0x0000005844447220 */ /* 0x000fe20000400000 */
[----:B------:R-:W-:Y:S01]  /*5740*/  F2FP.F16.F32.PACK_AB R60, RZ, R60 ;  /* 0x0000003cff3c723e */ /* 0x000fe200000000ff */
[-C--:B------:R-:W-:Y:S01]  /*5750*/  FMUL R69, R69, R88.reuse ;  /* 0x0000005845457220 */ /* 0x080fe20000400000 */
[----:B------:R-:W-:Y:S01]  /*5760*/  F2FP.F16.F32.PACK_AB R61, RZ, R61 ;  /* 0x0000003dff3d723e */ /* 0x000fe200000000ff */
[-C--:B------:R-:W-:Y:S01]  /*5770*/  FMUL R70, R70, R88.reuse ;  /* 0x0000005846467220 */ /* 0x080fe20000400000 */
[----:B------:R-:W-:Y:S01]  /*5780*/  F2FP.F16.F32.PACK_AB R63, RZ, R63 ;  /* 0x0000003fff3f723e */ /* 0x000fe200000000ff */
[----:B------:R-:W-:Y:S01]  /*5790*/  FMUL R71, R71, R88 ;  /* 0x0000005847477220 */ /* 0x000fe20000400000 */
[----:B------:R-:W-:Y:S01]  /*57a0*/  F2FP.F16.F32.PACK_AB R62, RZ, R62 ;  /* 0x0000003eff3e723e */ /* 0x000fe200000000ff */
[----:B------:R-:W-:Y:S01]  /*57b0*/  FMUL R72, R72, R88 ;  /* 0x0000005848487220 */ /* 0x000fe20000400000 */
[----:B------:R-:W-:Y:S01]  /*57c0*/  F2FP.F16.F32.PACK_AB R64, RZ, R64 ;  /* 0x00000040ff40723e */ /* 0x000fe200000000ff */
[----:B------:R-:W-:Y:S01]  /*57d0*/  @P1 STG.E.U16 desc[UR38][R10.64+0x10], R60 ;  /* 0x0000103c0a001986 */ /* 0x000fe2000c101526 */
[----:B------:R-:W-:Y:S01]  /*57e0*/  ISETP.GT.AND P1, PT, R3, 0x8, P4 ;  /* 0x000000080300780c */ /* 0x000fe20002724270 */
[-C--:B------:R-:W-:Y:S01]  /*57f0*/  FMUL R73, R73, R88.reuse ;  /* 0x0000005849497220 */ /* 0x080fe20000400000 */
[----:B------:R-:W-:Y:S01]  /*5800*/  ISETP.GT.AND P2, PT, R4, 0x11, PT ;  /* 0x000000110400780c */ /* 0x000fe20003f44270 */
[----:B------:R-:W-:Y:S01]  /*5810*/  @P0 STG.E.U16 desc[UR38][R10.64+0x12], R61 ;  /* 0x0000123d0a000986 */ /* 0x000fe2000c101526 */
[----:B------:R-:W-:Y:S01]  /*5820*/  ISETP.GT.AND P0, PT, R3, 0x8, P3 ;  /* 0x000000080300780c */ /* 0x000fe20001f04270 */
[-C--:B------:R-:W-:Y:S01]  /*5830*/  FMUL R74, R74, R88.reuse ;  /* 0x000000584a4a7220 */ /* 0x080fe20000400000 */
[----:B------:R-:W-:Y:S01]  /*5840*/  ISETP.GT.AND P3, PT, R4, 0x10, PT ;  /* 0x000000100400780c */ /* 0x000fe20003f64270 */
[-C--:B------:R-:W-:Y:S01]  /*5850*/  FMUL R75, R75, R88.reuse ;  /* 0x000000584b4b7220 */ /* 0x080fe20000400000 */
[----:B------:R-:W-:Y:S01]  /*5860*/  F2FP.F16.F32.PACK_AB R65, RZ, R65 ;  /* 0x00000041ff41723e */ /* 0x000fe200000000ff */
[----:B------:R-:W-:Y:S01]  /*5870*/  FMUL R76, R76, R88 ;  /* 0x000000584c4c7220 */ /* 0x000fe20000400000 */
[----:B------:R-:W-:Y:S01]  /*5880*/  F2FP.F16.F32.PACK_AB R66, RZ, R66 ;  /* 0x00000042ff42723e */ /* 0x000fe200000000ff */
[----:B------:R-:W-:Y:S01]  /*5890*/  FMUL R77, R77, R88 ;  /* 0x000000584d4d7220 */ /* 0x000fe20000400000 */
[----:B------:R-:W-:Y:S01]  /*58a0*/  F2FP.F16.F32.PACK_AB R67, RZ, R67 ;  /* 0x00000043ff43723e */ /* 0x000fe200000000ff */
[----:B------:R-:W-:Y:S01]  /*58b0*/  @P1 STG.E.U16 desc[UR38][R8.64+0x10], R62 ;  /* 0x0000103e08001986 */ /* 0x000fe2000c101526 */
[----:B------:R-:W-:Y:S01]  /*58c0*/  F2FP.F16.F32.PACK_AB R68, RZ, R68 ;  /* 0x00000044ff44723e */ /* 0x000fe200000000ff */
[-C--:B------:R-:W-:Y:S01]  /*58d0*/  FMUL R78, R78, R88.reuse ;  /* 0x000000584e4e7220 */ /* 0x080fe20000400000 */
[----:B------:R-:W-:Y:S01]  /*58e0*/  ISETP.GT.AND P1, PT, R4, 0x19, PT ;  /* 0x000000190400780c */ /* 0x000fe20003f24270 */
[----:B------:R-:W-:Y:S01]  /*58f0*/  @P0 STG.E.U16 desc[UR38][R8.64+0x12], R63 ;  /* 0x0000123f08000986 */ /* 0x000fe2000c101526 */
[----:B------:R-:W-:Y:S01]  /*5900*/  ISETP.GT.AND P0, PT, R3, RZ, P3 ;  /* 0x000000ff0300720c */ /* 0x000fe20001f04270 */
[-C--:B------:R-:W-:Y:S01]  /*5910*/  FMUL R79, R79, R88.reuse ;  /* 0x000000584f4f7220 */ /* 0x080fe20000400000 */
[----:B------:R-:W-:Y:S01]  /*5920*/  F2FP.F16.F32.PACK_AB R69, RZ, R69 ;  /* 0x00000045ff45723e */ /* 0x000fe200000000ff */
[----:B------:R-:W-:Y:S01]  /*5930*/  FMUL R80, R80, R88 ;  /* 0x0000005850507220 */ /* 0x000fe20000400000 */
[----:B------:R-:W-:Y:S01]  /*5940*/  F2FP.F16.F32.PACK_AB R70, RZ, R70 ;  /* 0x00000046ff46723e */ /* 0x000fe200000000ff */
        /* <DEDUP_REMOVED lines=8> */
[----:B------:R-:W-:Y:S01]  /*59d0*/  @P0 STG.E.U16 desc[UR38][R10.64+0x20], R64 ;  /* 0x000020400a000986 */ /* 0x000fe2000c101526 */
[----:B------:R-:W-:Y:S01]  /*59e0*/  ISETP.GT.AND P0, PT, R3, RZ, P2 ;  /* 0x000000ff0300720c */ /* 0x000fe20001704270 */
[-C--:B------:R-:W-:Y:S01]  /*59f0*/  FMUL R85, R85, R88.reuse ;  /* 0x0000005855557220 */ /* 0x080fe20000400000 */
[----:B------:R-:W-:Y:S01]  /*5a00*/  F2FP.F16.F32.PACK_AB R75, RZ, R75 ;  /* 0x0000004bff4b723e */ /* 0x000fe200000000ff */
[-C--:B------:R-:W-:Y:S01]  /*5a10*/  FMUL R86, R86, R88.reuse ;  /* 0x0000005856567220 */ /* 0x080fe20000400000 */
[----:B------:R-:W-:Y:S01]  /*5a20*/  ISETP.GT.AND P5, PT, R4, 0x28, PT ;  /* 0x000000280400780c */ /* 0x000fe20003fa4270 */
[----:B------:R-:W-:Y:S01]  /*5a30*/  FMUL R87, R87, R88 ;  /* 0x0000005857577220 */ /* 0x000fe20000400000 */
[----:B------:R-:W-:Y:S01]  /*5a40*/  F2FP.F16.F32.PACK_AB R76, RZ, R76 ;  /* 0x0000004cff4c723e */ /* 0x000fe200000000ff */
[-C--:B------:R-:W-:Y:S01]  /*5a50*/  FMUL R24, R24, R88.reuse ;  /* 0x0000005818187220 */ /* 0x080fe20000400000 */
[----:B------:R-:W-:Y:S01]  /*5a60*/  ISETP.GT.AND P4, PT, R4, 0x29, PT ;  /* 0x000000290400780c */ /* 0x000fe20003f84270 */
[-C--:B------:R-:W-:Y:S01]  /*5a70*/  FMUL R25, R25, R88.reuse ;  /* 0x0000005819197220 */ /* 0x080fe20000400000 */
[----:B------:R-:W-:Y:S01]  /*5a80*/  F2FP.F16.F32.PACK_AB R77, RZ, R77 ;  /* 0x0000004dff4d723e */ /* 0x000fe200000000ff */
[----:B------:R-:W-:Y:S01]  /*5a90*/  FMUL R26, R26, R88 ;  /* 0x000000581a1a7220 */ /* 0x000fe20000400000 */
[----:B------:R-:W-:Y:S01]  /*5aa0*/  F2FP.F16.F32.PACK_AB R78, RZ, R78 ;  /* 0x0000004eff4e723e */ /* 0x000fe200000000ff */
[----:B------:R-:W-:Y:S01]  /*5ab0*/  @P0 STG.E.U16 desc[UR38][R10.64+0x22], R65 ;  /* 0x000022410a000986 */ /* 0x000fe2000c101526 */
[----:B------:R-:W-:Y:S01]  /*5ac0*/  ISETP.GT.AND P0, PT, R3, 0x8, P3 ;  /* 0x000000080300780c */ /* 0x000fe20001f04270 */
[-C--:B------:R-:W-:Y:S01]  /*5ad0*/  FMUL R27, R27, R88.reuse ;  /* 0x000000581b1b7220 */ /* 0x080fe20000400000 */
[----:B------:R-:W-:Y:S01]  /*5ae0*/  F2FP.F16.F32.PACK_AB R79, RZ, R79 ;  /* 0x0000004fff4f723e */ /* 0x000fe200000000ff */
[-C--:B------:R-:W-:Y:S01]  /*5af0*/  FMUL R28, R28, R88.reuse ;  /* 0x000000581c1c7220 */ /* 0x080fe20000400000 */
[----:B------:R-:W-:Y:S01]  /*5b00*/  ISETP.GT.AND P3, PT, R4, 0x30, PT ;  /* 0x000000300400780c */ /* 0x000fe20003f64270 */
        /* <DEDUP_REMOVED lines=8> */
[----:B------:R-:W-:Y:S01]  /*5b90*/  @P0 STG.E.U16 desc[UR38][R8.64+0x20], R66 ;  /* 0x0000204208000986 */ /* 0x000fe2000c101526 */
[----:B------:R-:W-:Y:S01]  /*5ba0*/  ISETP.GT.AND P0, PT, R3, 0x8, P2 ;  /* 0x000000080300780c */ /* 0x000fe20001704270 */
[-C--:B------:R-:W-:Y:S01]  /*5bb0*/  FMUL R33, R33, R88.reuse ;  /* 0x0000005821217220 */ /* 0x080fe20000400000 */
[----:B------:R-:W-:Y:S01]  /*5bc0*/  ISETP.GT.AND P2, PT, R4, 0x18, PT ;  /* 0x000000180400780c */ /* 0x000fe20003f44270 */
[----:B------:R-:W-:Y:S01]  /*5bd0*/  FMUL R34, R34, R88 ;  /* 0x0000005822227220 */ /* 0x000fe20000400000 */
[----:B------:R-:W-:Y:S01]  /*5be0*/  F2FP.F16.F32.PACK_AB R84, RZ, R84 ;  /* 0x00000054ff54723e */ /* 0x000fe200000000ff */
[-C--:B------:R-:W-:Y:S01]  /*5bf0*/  FMUL R35, R35, R88.reuse ;  /* 0x0000005823237220 */ /* 0x080fe20000400000 */
[----:B------:R-:W-:Y:S01]  /*5c00*/  P2R R5, PR, RZ, 0x20 ;  /* 0x00000020ff057803 */ /* 0x000fe20000000000 */
[-C--:B------:R-:W-:Y:S01]  /*5c10*/  FMUL R36, R36, R88.reuse ;  /* 0x0000005824247220 */ /* 0x080fe20000400000 */
[----:B------:R-:W-:Y:S01]  /*5c20*/  F2FP.F16.F32.PACK_AB R85, RZ, R85 ;  /* 0x00000055ff55723e */ /* 0x000fe200000000ff */
[----:B------:R-:W-:Y:S01]  /*5c30*/  FMUL R37, R37, R88 ;  /* 0x0000005825257220 */ /* 0x000fe20000400000 */
[----:B------:R-:W-:Y:S01]  /*5c40*/  F2FP.F16.F32.PACK_AB R86, RZ, R86 ;  /* 0x00000056ff56723e */ /* 0x000fe200000000ff */
[-C--:B------:R-:W-:Y:S01]  /*5c50*/  FMUL R38, R38, R88.reuse ;  /* 0x0000005826267220 */ /* 0x080fe20000400000 */
[----:B------:R-:W-:Y:S01]  /*5c60*/  F2FP.F16.F32.PACK_AB R87, RZ, R87 ;  /* 0x00000057ff57723e */ /* 0x000fe200000000ff */
[----:B------:R-:W-:Y:S01]  /*5c70*/  @P0 STG.E.U16 desc[UR38][R8.64+0x22], R67 ;  /* 0x0000224308000986 */ /* 0x000fe2000c101526 */
[----:B------:R-:W-:Y:S01]  /*5c80*/  ISETP.GT.AND P0, PT, R3, RZ, P2 ;  /* 0x000000ff0300720c */ /* 0x000fe20001704270 */
        /* <DEDUP_REMOVED lines=36> */
[----:B------:R-:W-:Y:S01]  /*5ed0*/  FMUL R55, R55, R88 ;  /* 0x0000005837377220 */ /* 0x000fe20000400000 */
[----:B------:R-:W-:-:S02]  /*5ee0*/  F2FP.F16.F32.PACK_AB R39, RZ, R39 ;  /* 0x00000027ff27723e */ /* 0x000fc400000000ff */
[----:B------:R-:W-:Y:S01]  /*5ef0*/  F2FP.F16.F32.PACK_AB R40, RZ, R40 ;  /* 0x00000028ff28723e */ /* 0x000fe200000000ff */
[----:B------:R-:W-:Y:S01]  /*5f00*/  @P0 STG.E.U16 desc[UR38][R8.64+0x30], R70 ;  /* 0x0000304608000986 */ /* 0x000fe2000c101526 */
[----:B------:R-:W-:Y:S02]  /*5f10*/  ISETP.GT.AND P0, PT, R3, 0x8, P1 ;  /* 0x000000080300780c */ /* 0x000fe40000f04270 */
[----:B------:R-:W-:Y:S02]  /*5f20*/  ISETP.GT.AND P1, PT, R4, 0x21, PT ;  /* 0x000000210400780c */ /* 0x000fe40003f24270 */
[----:B------:R-:W-:Y:S02]  /*5f30*/  F2FP.F16.F32.PACK_AB R41, RZ, R41 ;  /* 0x00000029ff29723e */ /* 0x000fe400000000ff */
[----:B------:R-:W-:Y:S02]  /*5f40*/  F2FP.F16.F32.PACK_AB R42, RZ, R42 ;  /* 0x0000002aff2a723e */ /* 0x000fe400000000ff */
[----:B------:R-:W-:-:S02]  /*5f50*/  F2FP.F16.F32.PACK_AB R43, RZ, R43 ;  /* 0x0000002bff2b723e */ /* 0x000fc400000000ff */
[----:B------:R-:W-:Y:S02]  /*5f60*/  F2FP.F16.F32.PACK_AB R44, RZ, R44 ;  /* 0x0000002cff2c723e */ /* 0x000fe400000000ff */
[----:B------:R-:W-:Y:S01]  /*5f70*/  F2FP.F16.F32.PACK_AB R45, RZ, R45 ;  /* 0x0000002dff2d723e */ /* 0x000fe200000000ff */
[----:B------:R-:W-:Y:S01]  /*5f80*/  @P0 STG.E.U16 desc[UR38][R8.64+0x32], R71 ;  /* 0x0000324708000986 */ /* 0x000fe2000c101526 */
[----:B------:R-:W-:Y:S02]  /*5f90*/  ISETP.GT.AND P0, PT, R3, RZ, P2 ;  /* 0x000000ff0300720c */ /* 0x000fe40001704270 */
[----:B------:R-:W-:Y:S02]  /*5fa0*/  F2FP.F16.F32.PACK_AB R46, RZ, R46 ;  /* 0x0000002eff2e723e */ /* 0x000fe400000000ff */
[----:B------:R-:W-:Y:S02]  /*5fb0*/  F2FP.F16.F32.PACK_AB R47, RZ, R47 ;  /* 0x0000002fff2f723e */ /* 0x000fe400000000ff */
[----:B------:R-:W-:-:S02]  /*5fc0*/  F2FP.F16.F32.PACK_AB R48, RZ, R48 ;  /* 0x00000030ff30723e */ /* 0x000fc400000000ff */
[----:B------:R-:W-:Y:S02]  /*5fd0*/  F2FP.F16.F32.PACK_AB R49, RZ, R49 ;  /* 0x00000031ff31723e */ /* 0x000fe400000000ff */
[----:B------:R-:W-:Y:S02]  /*5fe0*/  F2FP.F16.F32.PACK_AB R50, RZ, R50 ;  /* 0x00000032ff32723e */ /* 0x000fe400000000ff */
[----:B------:R-:W-:Y:S01]  /*5ff0*/  F2FP.F16.F32.PACK_AB R51, RZ, R51 ;  /* 0x00000033ff33723e */ /* 0x000fe200000000ff */
[----:B------:R-:W-:Y:S01]  /*6000*/  @P0 STG.E.U16 desc[UR38][R10.64+0x40], R72 ;  /* 0x000040480a000986 */ /* 0x000fe2000c101526 */
[----:B------:R-:W-:Y:S02]  /*6010*/  ISETP.GT.AND P0, PT, R3, RZ, P1 ;  /* 0x000000ff0300720c */ /* 0x000fe40000f04270 */
[----:B------:R-:W-:Y:S02]  /*6020*/  F2FP.F16.F32.PACK_AB R52, RZ, R52 ;  /* 0x00000034ff34723e */ /* 0x000fe400000000ff */
[----:B------:R-:W-:-:S02]  /*6030*/  F2FP.F16.F32.PACK_AB R53, RZ, R53 ;  /* 0x00000035ff35723e */ /* 0x000fc400000000ff */
[----:B------:R-:W-:Y:S02]  /*6040*/  F2FP.F16.F32.PACK_AB R54, RZ, R54 ;  /* 0x00000036ff36723e */ /* 0x000fe400000000ff */
[----:B------:R-:W-:-:S05]  /*6050*/  F2FP.F16.F32.PACK_AB R55, RZ, R55 ;  /* 0x00000037ff37723e */ /* 0x000fca00000000ff */
[----:B------:R-:W-:Y:S01]  /*6060*/  @P0 STG.E.U16 desc[UR38][R10.64+0x42], R73 ;  /* 0x000042490a000986 */ /* 0x000fe2000c101526 */
[----:B------:R-:W-:Y:S02]  /*6070*/  ISETP.GT.AND P0, PT, R3, 0x8, P2 ;  /* 0x000000080300780c */ /* 0x000fe40001704270 */
[----:B------:R-:W-:-:S11]  /*6080*/  ISETP.GT.AND P2, PT, R4, 0x38, PT ;  /* 0x000000380400780c */ /* 0x000fd60003f44270 */
[----:B------:R-:W-:Y:S01]  /*6090*/  @P0 STG.E.U16 desc[UR38][R8.64+0x40], R74 ;  /* 0x0000404a08000986 */ /* 0x000fe2000c101526 */
[----:B------:R-:W-:-:S13]  /*60a0*/  ISETP.GT.AND P0, PT, R3, 0x8, P1 ;  /* 0x000000080300780c */ /* 0x000fda0000f04270 */
[----:B------:R-:W-:Y:S01]  /*60b0*/  @P0 STG.E.U16 desc[UR38][R8.64+0x42], R75 ;  /* 0x0000424b08000986 */ /* 0x000fe2000c101526 */
[----:B------:R-:W-:-:S13]  /*60c0*/  ISETP.GT.AND P0, PT, R3, RZ, P5 ;  /* 0x000000ff0300720c */ /* 0x000fda0002f04270 */
[----:B------:R-:W-:Y:S01]  /*60d0*/  @P0 STG.E.U16 desc[UR38][R10.64+0x50], R76 ;  /* 0x0000504c0a000986 */ /* 0x000fe2000c101526 */
[----:B------:R-:W-:-:S13]  /*60e0*/  ISETP.GT.AND P0, PT, R3, RZ, P4 ;  /* 0x000000ff0300720c */ /* 0x000fda0002704270 */
[----:B------:R-:W-:Y:S01]  /*60f0*/  @P0 STG.E.U16 desc[UR38][R10.64+0x52], R77 ;  /* 0x0000524d0a000986 */ /* 0x000fe2000c101526 */
[----:B------:R-:W-:-:S13]  /*6100*/  ISETP.GT.AND P0, PT, R3, 0x8, P5 ;  /* 0x000000080300780c */ /* 0x000fda0002f04270 */
[----:B------:R-:W-:Y:S01]  /*6110*/  @P0 STG.E.U16 desc[UR38][R8.64+0x50], R78 ;  /* 0x0000504e08000986 */ /* 0x000fe2000c101526 */
[----:B------:R-:W-:-:S13]  /*6120*/  ISETP.GT.AND P0, PT, R3, 0x8, P4 ;  /* 0x000000080300780c */ /* 0x000fda0002704270 */
[----:B------:R-:W-:Y:S01]  /*6130*/  @P0 STG.E.U16 desc[UR38][R8.64+0x52], R79 ;  /* 0x0000524f08000986 */ /* 0x000fe2000c101526 */
[----:B------:R-:W-:-:S13]  /*6140*/  ISETP.GT.AND P0, PT, R3, RZ, P3 ;  /* 0x000000ff0300720c */ /* 0x000fda0001f04270 */
[----:B------:R-:W-:Y:S01]  /*6150*/  @P0 STG.E.U16 desc[UR38][R10.64+0x60], R80 ;  /* 0x000060500a000986 */ /* 0x000fe2000c101526 */
[----:B------:R-:W-:-:S04]  /*6160*/  ISETP.GT.AND P0, PT, R4, 0x31, PT ;  /* 0x000000310400780c */ /* 0x000fc80003f04270 */
[----:B------:R-:W-:-:S13]  /*6170*/  ISETP.GT.AND P1, PT, R3, RZ, P0 ;  /* 0x000000ff0300720c */ /* 0x000fda0000724270 */
[----:B------:R-:W-:Y:S01]  /*6180*/  @P1 STG.E.U16 desc[UR38][R10.64+0x62], R81 ;  /* 0x000062510a001986 */ /* 0x000fe2000c101526 */
[----:B------:R-:W-:-:S13]  /*6190*/  ISETP.GT.AND P1, PT, R3, 0x8, P3 ;  /* 0x000000080300780c */ /* 0x000fda0001f24270 */
[----:B------:R-:W-:Y:S01]  /*61a0*/  @P1 STG.E.U16 desc[UR38][R8.64+0x60], R82 ;  /* 0x0000605208001986 */ /* 0x000fe2000c101526 */
[----:B------:R-:W-:-:S13]  /*61b0*/  ISETP.GT.AND P1, PT, R3, 0x8, P0 ;  /* 0x000000080300780c */ /* 0x000fda0000724270 */
[----:B------:R-:W-:Y:S01]  /*61c0*/  @P1 STG.E.U16 desc[UR38][R8.64+0x62], R83 ;  /* 0x0000625308001986 */ /* 0x000fe2000c101526 */
[----:B------:R-:W-:-:S05]  /*61d0*/  IADD3 R14, P1, R19, R8, RZ ;  /* 0x00000008130e7210 */ /* 0x000fca0007f3e0ff */
[----:B------:R-:W-:Y:S01]  /*61e0*/  IMAD.X R15, R13, 0x1, R9, P1 ;  /* 0x000000010d0f7824 */ /* 0x000fe200008e0609 */
[----:B------:R-:W-:-:S13]  /*61f0*/  ISETP.GT.AND P1, PT, R3, RZ, P2 ;  /* 0x000000ff0300720c */ /* 0x000fda0001724270 */
[----:B------:R-:W-:Y:S01]  /*6200*/  @P1 STG.E.U16 desc[UR38][R10.64+0x70], R84 ;  /* 0x000070540a001986 */ /* 0x000fe2000c101526 */
[----:B------:R-:W-:-:S05]  /*6210*/  IADD3 R20, P1, R19, R8, RZ ;  /* 0x0000000813147210 */ /* 0x000fca0007f3e0ff */
[----:B------:R-:W-:Y:S01]  /*6220*/  IMAD.X R21, R13, 0x1, R9, P1 ;  /* 0x000000010d157824 */ /* 0x000fe200008e0609 */
[----:B------:R-:W-:-:S05]  /*6230*/  IADD3 R12, P1, R19, R10, RZ ;  /* 0x0000000a130c7210 */ /* 0x000fca0007f3e0ff */
[----:B------:R-:W-:Y:S01]  /*6240*/  IMAD.X R13, R13, 0x1, R11, P1 ;  /* 0x000000010d0d7824 */ /* 0x000fe200008e060b */
[----:B------:R-:W-:-:S04]  /*6250*/  ISETP.GT.AND P1, PT, R4, 0x39, PT ;  /* 0x000000390400780c */ /* 0x000fc80003f24270 */
[----:B------:R-:W-:-:S13]  /*6260*/  ISETP.GT.AND P5, PT, R3, RZ, P1 ;  /* 0x000000ff0300720c */ /* 0x000fda0000fa4270 */
[----:B------:R-:W-:Y:S01]  /*6270*/  @P5 STG.E.U16 desc[UR38][R10.64+0x72], R85 ;  /* 0x000072550a005986 */ /* 0x000fe2000c101526 */
[----:B------:R-:W-:-:S13]  /*6280*/  ISETP.GT.AND P5, PT, R3, 0x8, P2 ;  /* 0x000000080300780c */ /* 0x000fda00017a4270 */
[----:B------:R-:W-:Y:S01]  /*6290*/  @P5 STG.E.U16 desc[UR38][R8.64+0x70], R86 ;  /* 0x0000705608005986 */ /* 0x000fe2000c101526 */
[----:B------:R-:W-:-:S13]  /*62a0*/  ISETP.GT.AND P5, PT, R3, 0x8, P1 ;  /* 0x000000080300780c */ /* 0x000fda0000fa4270 */
[----:B------:R0:W-:Y:S01]  /*62b0*/  @P5 STG.E.U16 desc[UR38][R8.64+0x72], R87 ;  /* 0x0000725708005986 */ /* 0x0001e2000c101526 */
[C---:B------:R-:W-:Y:S02]  /*62c0*/  ISETP.GT.AND P5, PT, R3.reuse, 0x80, P6 ;  /* 0x000000800300780c */ /* 0x040fe400037a4270 */
[----:B------:R-:W-:-:S11]  /*62d0*/  ISETP.GT.AND P6, PT, R3, 0x88, P6 ;  /* 0x000000880300780c */ /* 0x000fd600037c4270 */
[----:B------:R-:W-:Y:S01]  /*62e0*/  @P5 STG.E.U16 desc[UR38][R12.64], R24 ;  /* 0x000000180c005986 */ /* 0x000fe2000c101526 */
[----:B------:R-:W-:-:S04]  /*62f0*/  ISETP.GT.AND P5, PT, R4, 0x1, PT ;  /* 0x000000010400780c */ /* 0x000fc80003fa4270 */
[----:B------:R-:W-:-:S13]  /*6300*/  ISETP.GT.AND P5, PT, R3, 0x80, P5 ;  /* 0x000000800300780c */ /* 0x000fda0002fa4270 */
[----:B0-----:R-:W-:Y:S02]  /*6310*/  @P5 IMAD.MOV.U32 R8, RZ, RZ, R12 ;  /* 0x000000ffff085224 */ /* 0x001fe400078e000c */
[----:B------:R-:W-:-:S05]  /*6320*/  @P5 IMAD.MOV.U32 R9, RZ, RZ, R13 ;  /* 0x000000ffff095224 */ /* 0x000fca00078e000d */
[----:B------:R0:W-:Y:S01]  /*6330*/  @P5 STG.E.U16 desc[UR38][R8.64+0x2], R25 ;  /* 0x0000021908005986 */ /* 0x0001e2000c101526 */
[----:B------:R-:W-:-:S03]  /*6340*/  ISETP.NE.AND P5, PT, R5, RZ, PT ;  /* 0x000000ff0500720c */ /* 0x000fc60003fa5270 */
[----:B------:R-:W-:Y:S01]  /*6350*/  @P6 STG.E.U16 desc[UR38][R14.64], R26 ;  /* 0x0000001a0e006986 */ /* 0x000fe2000c101526 */
[----:B------:R-:W-:-:S04]  /*6360*/  ISETP.GT.AND P6, PT, R4, 0x1, PT ;  /* 0x000000010400780c */ /* 0x000fc80003fc4270 */
[----:B------:R-:W-:-:S13]  /*6370*/  ISETP.GT.AND P6, PT, R3, 0x88, P6 ;  /* 0x000000880300780c */ /* 0x000fda00037c4270 */
[----:B------:R-:W-:Y:S01]  /*6380*/  @P6 STG.E.U16 desc[UR38][R20.64+0x2], R27 ;  /* 0x0000021b14006986 */ /* 0x000fe2000c101526 */
[----:B------:R-:W-:-:S04]  /*6390*/  ISETP.GT.AND P6, PT, R4, 0x8, PT ;  /* 0x000000080400780c */ /* 0x000fc80003fc4270 */
[----:B------:R-:W-:-:S13]  /*63a0*/  ISETP.GT.AND P6, PT, R3, 0x80, P6 ;  /* 0x000000800300780c */ /* 0x000fda00037c4270 */
[----:B0-----:R-:W-:Y:S02]  /*63b0*/  @P6 IMAD.MOV.U32 R8, RZ, RZ, R12 ;  /* 0x000000ffff086224 */ /* 0x001fe400078e000c */
[----:B------:R-:W-:-:S05]  /*63c0*/  @P6 IMAD.MOV.U32 R9, RZ, RZ, R13 ;  /* 0x000000ffff096224 */ /* 0x000fca00078e000d */
[----:B------:R0:W-:Y:S01]  /*63d0*/  @P6 STG.E.U16 desc[UR38][R8.64+0x10], R28 ;  /* 0x0000101c08006986 */ /* 0x0001e2000c101526 */
[----:B------:R-:W-:-:S04]  /*63e0*/  ISETP.GT.AND P6, PT, R4, 0x9, PT ;  /* 0x000000090400780c */ /* 0x000fc80003fc4270 */
[----:B------:R-:W-:-:S13]  /*63f0*/  ISETP.GT.AND P6, PT, R3, 0x80, P6 ;  /* 0x000000800300780c */ /* 0x000fda00037c4270 */
[----:B0-----:R-:W-:Y:S02]  /*6400*/  @P6 IMAD.MOV.U32 R8, RZ, RZ, R12 ;  /* 0x000000ffff086224 */ /* 0x001fe400078e000c */
[----:B------:R-:W-:-:S05]  /*6410*/  @P6 IMAD.MOV.U32 R9, RZ, RZ, R13 ;  /* 0x000000ffff096224 */ /* 0x000fca00078e000d */
[----:B------:R0:W-:Y:S01]  /*6420*/  @P6 STG.E.U16 desc[UR38][R8.64+0x12], R29 ;  /* 0x0000121d08006986 */ /* 0x0001e2000c101526 */
[----:B------:R-:W-:-:S04]  /*6430*/  ISETP.GT.AND P6, PT, R4, 0x8, PT ;  /* 0x000000080400780c */ /* 0x000fc80003fc4270 */
[----:B------:R-:W-:-:S13]  /*6440*/  ISETP.GT.AND P6, PT, R3, 0x88, P6 ;  /* 0x000000880300780c */ /* 0x000fda00037c4270 */
        /* <DEDUP_REMOVED lines=45> */
[----:B------:R-:W-:Y:S01]  /*6720*/  @P6 STG.E.U16 desc[UR38][R8.64+0x42], R41 ;  /* 0x0000422908006986 */ /* 0x000fe2000c101526 */
[----:B------:R-:W-:-:S04]  /*6730*/  ISETP.GT.AND P6, PT, R4, 0x20, PT ;  /* 0x000000200400780c */ /* 0x000fc80003fc4270 */
[----:B------:R-:W-:-:S13]  /*6740*/  ISETP.GT.AND P6, PT, R3, 0x88, P6 ;  /* 0x000000880300780c */ /* 0x000fda00037c4270 */
[----:B------:R-:W-:Y:S01]  /*6750*/  @P6 STG.E.U16 desc[UR38][R6.64+0x40], R42 ;  /* 0x0000402a06006986 */ /* 0x000fe2000c101526 */
[----:B------:R-:W-:-:S04]  /*6760*/  ISETP.GT.AND P6, PT, R4, 0x21, PT ;  /* 0x000000210400780c */ /* 0x000fc80003fc4270 */
[----:B------:R-:W-:-:S13]  /*6770*/  ISETP.GT.AND P6, PT, R3, 0x88, P6 ;  /* 0x000000880300780c */ /* 0x000fda00037c4270 */
[----:B------:R-:W-:Y:S02]  /*6780*/  @P6 IMAD.MOV.U32 R4, RZ, RZ, R6 ;  /* 0x000000ffff046224 */ /* 0x000fe400078e0006 */
[----:B------:R-:W-:-:S05]  /*6790*/  @P6 IMAD.MOV.U32 R5, RZ, RZ, R7 ;  /* 0x000000ffff056224 */ /* 0x000fca00078e0007 */
[----:B------:R0:W-:Y:S01]  /*67a0*/  @P6 STG.E.U16 desc[UR38][R4.64+0x42], R43 ;  /* 0x0000422b04006986 */ /* 0x0001e2000c101526 */
[C---:B------:R-:W-:Y:S02]  /*67b0*/  ISETP.GT.AND P6, PT, R3.reuse, 0x80, P5 ;  /* 0x000000800300780c */ /* 0x040fe40002fc4270 */
[----:B------:R-:W-:-:S11]  /*67c0*/  ISETP.GT.AND P5, PT, R3, 0x88, P5 ;  /* 0x000000880300780c */ /* 0x000fd60002fa4270 */
[----:B0-----:R-:W-:Y:S02]  /*67d0*/  @P6 IMAD.MOV.U32 R4, RZ, RZ, R12 ;  /* 0x000000ffff046224 */ /* 0x001fe400078e000c */
[----:B------:R-:W-:-:S05]  /*67e0*/  @P6 IMAD.MOV.U32 R5, RZ, RZ, R13 ;  /* 0x000000ffff056224 */ /* 0x000fca00078e000d */
[----:B------:R0:W-:Y:S01]  /*67f0*/  @P6 STG.E.U16 desc[UR38][R4.64+0x50], R44 ;  /* 0x0000502c04006986 */ /* 0x0001e2000c101526 */
[C---:B------:R-:W-:Y:S02]  /*6800*/  ISETP.GT.AND P6, PT, R3.reuse, 0x80, P4 ;  /* 0x000000800300780c */ /* 0x040fe400027c4270 */
[----:B------:R-:W-:-:S11]  /*6810*/  ISETP.GT.AND P4, PT, R3, 0x88, P4 ;  /* 0x000000880300780c */ /* 0x000fd60002784270 */
[----:B0-----:R-:W-:Y:S02]  /*6820*/  @P6 IMAD.MOV.U32 R4, RZ, RZ, R12 ;  /* 0x000000ffff046224 */ /* 0x001fe400078e000c */
[----:B------:R-:W-:-:S05]  /*6830*/  @P6 IMAD.MOV.U32 R5, RZ, RZ, R13 ;  /* 0x000000ffff056224 */ /* 0x000fca00078e000d */
[----:B------:R0:W-:Y:S02]  /*6840*/  @P6 STG.E.U16 desc[UR38][R4.64+0x52], R45 ;  /* 0x0000522d04006986 */ /* 0x0001e4000c101526 */
[----:B0-----:R-:W-:Y:S02]  /*6850*/  @P5 IMAD.MOV.U32 R4, RZ, RZ, R6 ;  /* 0x000000ffff045224 */ /* 0x001fe400078e0006 */
[----:B------:R-:W-:-:S05]  /*6860*/  @P5 IMAD.MOV.U32 R5, RZ, RZ, R7 ;  /* 0x000000ffff055224 */ /* 0x000fca00078e0007 */
[----:B------:R0:W-:Y:S01]  /*6870*/  @P5 STG.E.U16 desc[UR38][R4.64+0x50], R46 ;  /* 0x0000502e04005986 */ /* 0x0001e2000c101526 */
[C---:B------:R-:W-:Y:S02]  /*6880*/  ISETP.GT.AND P5, PT, R3.reuse, 0x80, P3 ;  /* 0x000000800300780c */ /* 0x040fe40001fa4270 */
[----:B------:R-:W-:Y:S01]  /*6890*/  ISETP.GT.AND P3, PT, R3, 0x88, P3 ;  /* 0x000000880300780c */ /* 0x000fe20001f64270 */
        /* <DEDUP_REMOVED lines=17> */
[----:B------:R0:W-:Y:S02]  /*69b0*/  @P3 STG.E.U16 desc[UR38][R4.64+0x60], R50 ;  /* 0x0000603204003986 */ /* 0x0001e4000c101526 */
[----:B0-----:R-:W-:Y:S02]  /*69c0*/  @P0 IMAD.MOV.U32 R4, RZ, RZ, R6 ;  /* 0x000000ffff040224 */ /* 0x001fe400078e0006 */
[----:B------:R-:W-:-:S05]  /*69d0*/  @P0 IMAD.MOV.U32 R5, RZ, RZ, R7 ;  /* 0x000000ffff050224 */ /* 0x000fca00078e0007 */
[----:B------:R0:W-:Y:S02]  /*69e0*/  @P0 STG.E.U16 desc[UR38][R4.64+0x62], R51 ;  /* 0x0000623304000986 */ /* 0x0001e4000c101526 */
[----:B0-----:R-:W-:Y:S02]  /*69f0*/  @P5 IMAD.MOV.U32 R4, RZ, RZ, R12 ;  /* 0x000000ffff045224 */ /* 0x001fe400078e000c */
[----:B------:R-:W-:-:S05]  /*6a00*/  @P5 IMAD.MOV.U32 R5, RZ, RZ, R13 ;  /* 0x000000ffff055224 */ /* 0x000fca00078e000d */
[----:B------:R0:W-:Y:S04]  /*6a10*/  @P5 STG.E.U16 desc[UR38][R4.64+0x70], R52 ;  /* 0x0000703404005986 */ /* 0x0001e8000c101526 */
[----:B------:R1:W-:Y:S01]  /*6a20*/  @P4 STG.E.U16 desc[UR38][R12.64+0x72], R53 ;  /* 0x000072350c004986 */ /* 0x0003e2000c101526 */
[----:B0-----:R-:W-:Y:S02]  /*6a30*/  @P2 IMAD.MOV.U32 R4, RZ, RZ, R6 ;  /* 0x000000ffff042224 */ /* 0x001fe400078e0006 */
[----:B------:R-:W-:-:S05]  /*6a40*/  @P2 IMAD.MOV.U32 R5, RZ, RZ, R7 ;  /* 0x000000ffff052224 */ /* 0x000fca00078e0007 */
[----:B------:R1:W-:Y:S04]  /*6a50*/  @P2 STG.E.U16 desc[UR38][R4.64+0x70], R54 ;  /* 0x0000703604002986 */ /* 0x0003e8000c101526 */
[----:B------:R1:W-:Y:S02]  /*6a60*/  @P1 STG.E.U16 desc[UR38][R6.64+0x72], R55 ;  /* 0x0000723706001986 */ /* 0x0003e4000c101526 */
.L_x_152:
[----:B------:R-:W-:Y:S05]  /*6a70*/  BSYNC B0 ;  /* 0x0000000000007941 */ /* 0x000fea0003800000 */
.L_x_28:
[----:B------:R-:W-:Y:S01]  /*6a80*/  IADD3 R16, P0, R16, UR36, RZ ;  /* 0x0000002410107c10 */ /* 0x000fe2000ff1e0ff */
[----:B------:R-:W-:Y:S01]  /*6a90*/  ULDC.64 UR4, c[0x0][0x650] ;  /* 0x0001940000047ab9 */ /* 0x000fe20000000a00 */
[----:B------:R-:W-:Y:S01]  /*6aa0*/  PRMT R3, RZ, 0x7610, R3 ;  /* 0x00007610ff037816 */ /* 0x000fe20000000003 */
[----:B------:R-:W-:Y:S01]  /*6ab0*/  IMAD.MOV.U32 R100, RZ, RZ, -0x1 ;  /* 0xffffffffff647424 */ /* 0x000fe200078e00ff */
[----:B------:R-:W-:Y:S01]  /*6ac0*/  IADD3.X R17, R17, UR42, RZ, P0, !PT ;  /* 0x0000002a11117c10 */ /* 0x000fe200087fe4ff */
[----:B------:R-:W-:Y:S01]  /*6ad0*/  IMAD.MOV.U32 R19, RZ, RZ, -0x1 ;  /* 0xffffffffff137424 */ /* 0x000fe200078e00ff */
[----:B------:R-:W-:-:S04]  /*6ae0*/  ISETP.GE.U32.AND P0, PT, R16, UR4, PT ;  /* 0x0000000410007c0c */ /* 0x000fc8000bf06070 */
[----:B------:R-:W-:-:S13]  /*6af0*/  ISETP.GE.U32.AND.EX P0, PT, R17, UR5, PT, P0 ;  /* 0x0000000511007c0c */ /* 0x000fda000bf06100 */
[----:B------:R-:W-:Y:S05]  /*6b00*/  @P0 BRA `(.L_x_153) ;  /* 0x0000000400500947 */ /* 0x000fea0003800000 */
[----:B0-----:R-:W0:Y:S01]  /*6b10*/  LDC.64 R10, c[0x0][0x628] ;  /* 0x00018a00ff0a7b82 */ /* 0x001e220000000a00 */
[----:B-1----:R-:W1:Y:S01]  /*6b20*/  S2R R12, SR_CTAID.X ;  /* 0x00000000000c7919 */ /* 0x002e620000002500 */
[----:B----4-:R-:W-:Y:S02]  /*6b30*/  IMAD.MOV.U32 R8, RZ, RZ, R16 ;  /* 0x000000ffff087224 */ /* 0x010fe400078e0010 */
[----:B------:R-:W-:Y:S01]  /*6b40*/  IMAD.MOV.U32 R9, RZ, RZ, R17 ;  /* 0x000000ffff097224 */ /* 0x000fe200078e0011 */
[----:B------:R-:W4:Y:S03]  /*6b50*/  S2R R20, SR_CTAID.Y ;  /* 0x0000000000147919 */ /* 0x000f260000002600 */
[----:B------:R-:W1:Y:S08]  /*6b60*/  LDC R0, c[0x0][0x630] ;  /* 0x00018c00ff007b82 */ /* 0x000e700000000800 */
[----:B------:R-:W1:Y:S01]  /*6b70*/  LDC.64 R14, c[0x0][0x620] ;  /* 0x00018800ff0e7b82 */ /* 0x000e620000000a00 */
[----:B0-----:R-:W-:-:S04]  /*6b80*/  ISETP.NE.U32.AND P0, PT, R10, RZ, PT ;  /* 0x000000ff0a00720c */ /* 0x001fc80003f05070 */
[----:B------:R-:W-:-:S13]  /*6b90*/  ISETP.NE.AND.EX P0, PT, R11, RZ, PT, P0 ;  /* 0x000000ff0b00720c */ /* 0x000fda0003f05300 */
[----:B-1--4-:R-:W-:Y:S05]  /*6ba0*/  @!P0 BRA `(.L_x_154) ;  /* 0x0000000000288947 */ /* 0x012fea0003800000 */
        /* <DEDUP_REMOVED lines=10> */
.L_x_154:
[-CC-:B------:R-:W-:Y:S01]  /*6c50*/  SHF.R.U64 R19, R8, R0.reuse, R9.reuse ;  /* 0x0000000008137219 */ /* 0x180fe20000001209 */
[----:B------:R-:W0:Y:S01]  /*6c60*/  LDC.64 R26, c[0x0][0x640] ;  /* 0x00019000ff1a7b82 */ /* 0x000e220000000a00 */
[----:B------:R-:W-:Y:S01]  /*6c70*/  SHF.R.U32.HI R0, RZ, R0, R9 ;  /* 0x00000000ff007219 */ /* 0x000fe20000011609 */
[----:B------:R-:W-:Y:S01]  /*6c80*/  ULDC UR4, c[0x0][0x150] ;  /* 0x0000540000047ab9 */ /* 0x000fe20000000800 */
[----:B------:R-:W-:Y:S02]  /*6c90*/  IADD3 R3, P0, RZ, -R19, RZ ;  /* 0x80000013ff037210 */ /* 0x000fe40007f1e0ff */
[----:B------:R-:W-:-:S03]  /*6ca0*/  I2FP.F32.U32 R7, R12 ;  /* 0x0000000c00077245 */ /* 0x000fc60000201000 */
[----:B------:R-:W1:Y:S01]  /*6cb0*/  LDC R6, c[0x0][0x618] ;  /* 0x00018600ff067b82 */ /* 0x000e620000000800 */
[----:B------:R-:W-:Y:S02]  /*6cc0*/  IMAD.X R5, RZ, RZ, ~R0, P0 ;  /* 0x000000ffff057224 */ /* 0x000fe400000e0e00 */
[----:B------:R-:W-:Y:S01]  /*6cd0*/  FMUL R7, R7, UR4 ;  /* 0x0000000407077c20 */ /* 0x000fe20008400000 */
[----:B------:R-:W-:Y:S01]  /*6ce0*/  ULDC UR4, c[0x0][0x154] ;  /* 0x0000550000047ab9 */ /* 0x000fe20000000800 */
[-C--:B------:R-:W-:Y:S02]  /*6cf0*/  IMAD R0, R5, R14.reuse, RZ ;  /* 0x0000000e05007224 */ /* 0x080fe400078e02ff */
[C---:B------:R-:W-:Y:S01]  /*6d00*/  IMAD.WIDE.U32 R4, R3.reuse, R14, R16 ;  /* 0x0000000e03047225 */ /* 0x040fe200078e0010 */
[----:B------:R-:W4:Y:S01]  /*6d10*/  LDC R8, c[0x0][0x608] ;  /* 0x00018200ff087b82 */ /* 0x000f220000000800 */
[----:B------:R-:W2:Y:S02]  /*6d20*/  F2I.U32.TRUNC.NTZ R7, R7 ;  /* 0x0000000700077305 */ /* 0x000ea4000020f000 */
[----:B------:R-:W-:Y:S01]  /*6d30*/  IMAD R3, R3, R15, R0 ;  /* 0x0000000f03037224 */ /* 0x000fe200078e0200 */
[----:B------:R-:W-:-:S03]  /*6d40*/  I2FP.F32.U32 R0, R20 ;  /* 0x0000001400007245 */ /* 0x000fc60000201000 */
[----:B------:R-:W-:Y:S01]  /*6d50*/  IMAD.IADD R3, R5, 0x1, R3 ;  /* 0x0000000105037824 */ /* 0x000fe200078e0203 */
[----:B------:R-:W3:Y:S01]  /*6d60*/  LDC R11, c[0x0][0x658] ;  /* 0x00019600ff0b7b82 */ /* 0x000ee20000000800 */
[----:B0-----:R-:W-:-:S04]  /*6d70*/  ISETP.NE.U32.AND P0, PT, R26, RZ, PT ;  /* 0x000000ff1a00720c */ /* 0x001fc80003f05070 */
[----:B------:R-:W-:-:S03]  /*6d80*/  ISETP.NE.AND.EX P0, PT, R27, RZ, PT, P0 ;  /* 0x000000ff1b00720c */ /* 0x000fc60003f05300 */
[----:B------:R-:W0:Y:S01]  /*6d90*/  LDC R9, c[0x0][0x144] ;  /* 0x00005100ff097b82 */ /* 0x000e220000000800 */
[-C--:B-1----:R-:W-:Y:S01]  /*6da0*/  SHF.R.U64 R10, R4, R6.reuse, R3 ;  /* 0x00000006040a7219 */ /* 0x082fe20000001203 */
[----:B--2---:R-:W-:Y:S01]  /*6db0*/  IMAD.MOV R7, RZ, RZ, -R7 ;  /* 0x000000ffff077224 */ /* 0x004fe200078e0a07 */
[----:B------:R-:W-:Y:S01]  /*6dc0*/  SHF.R.U32.HI R3, RZ, R6, R3 ;  /* 0x00000006ff037219 */ /* 0x000fe20000011603 */
[----:B------:R-:W-:-:S04]  /*6dd0*/  FMUL R6, R0, UR4 ;  /* 0x0000000400067c20 */ /* 0x000fc80008400000 */
[----:B------:R-:W1:Y:S01]  /*6de0*/  LDC R21, c[0x0][0x148] ;  /* 0x00005200ff157b82 */ /* 0x000e620000000800 */
[----:B------:R2:W0:Y:S01]  /*6df0*/  F2I.U32.TRUNC.NTZ R14, R6 ;  /* 0x00000006000e7305 */ /* 0x000422000020f000 */
[-CC-:B----4-:R-:W-:Y:S02]  /*6e00*/  SHF.R.U64 R13, R10, R8.reuse, R3.reuse ;  /* 0x000000080a0d7219 */ /* 0x190fe40000001203 */
[----:B------:R-:W-:-:S04]  /*6e10*/  SHF.R.U32.HI R0, RZ, R8, R3 ;  /* 0x00000008ff007219 */ /* 0x000fc80000011603 */
[----:B------:R-:W4:Y:S01]  /*6e20*/  LDC R24, c[0x0][0x600] ;  /* 0x00018000ff187b82 */ /* 0x000f220000000800 */
[-CC-:B---3--:R-:W-:Y:S02]  /*6e30*/  SHF.R.U64 R15, R13, R11.reuse, R0.reuse ;  /* 0x0000000b0d0f7219 */ /* 0x188fe40000001200 */
[----:B------:R-:W-:-:S03]  /*6e40*/  SHF.R.U32.HI R5, RZ, R11, R0 ;  /* 0x0000000bff057219 */ /* 0x000fc60000011600 */
[----:B------:R-:W-:Y:S02]  /*6e50*/  IMAD.MOV.U32 R4, RZ, RZ, R15 ;  /* 0x000000ffff047224 */ /* 0x000fe400078e000f */
[----:B------:R-:W3:Y:S01]  /*6e60*/  LDC R28, c[0x0][0x648] ;  /* 0x00019200ff1c7b82 */ /* 0x000ee20000000800 */
[----:B0-----:R-:W-:-:S07]  /*6e70*/  IMAD R25, R9, R7, R12 ;  /* 0x0000000709197224 */ /* 0x001fce00078e020c */
[----:B------:R-:W0:Y:S08]  /*6e80*/  LDC R29, c[0x0][0x638] ;  /* 0x00018e00ff1d7b82 */ /* 0x000e300000000800 */
[----:B------:R-:W0:Y:S01]  /*6e90*/  LDC R30, c[0x0][0x610] ;  /* 0x00018400ff1e7b82 */ /* 0x000e220000000800 */
[----:B-12-4-:R-:W-:Y:S05]  /*6ea0*/  @!P0 BRA `(.L_x_155) ;  /* 0x0000000000288947 */ /* 0x016fea0003800000 */
        /* <DEDUP_REMOVED lines=10> */
.L_x_155:
[----:B------:R-:W-:Y:S01]  /*6f50*/  ISETP.NE.AND P0, PT, R2, 0x1, PT ;  /* 0x000000010200780c */ /* 0x000fe20003f05270 */
[----:B------:R-:W-:Y:S01]  /*6f60*/  IMAD.MOV R14, RZ, RZ, -R14 ;  /* 0x000000ffff0e7224 */ /* 0x000fe200078e0a0e */
[----:B---3--:R-:W-:Y:S01]  /*6f70*/  SHF.R.U64 R3, R4, R28, R5 ;  /* 0x0000001c04037219 */ /* 0x008fe20000001205 */
[----:B------:R-:W-:Y:S01]  /*6f80*/  VIADD R5, R24, 0xffffffff ;  /* 0xffffffff18057836 */ /* 0x000fe20000000000 */
[----:B------:R-:W-:-:S03]  /*6f90*/  LOP3.LUT R0, R13, R98, RZ, 0xc0, !PT ;  /* 0x000000620d007212 */ /* 0x000fc600078ec0ff */
[----:B------:R-:W-:Y:S01]  /*6fa0*/  IMAD.MOV R4, RZ, RZ, -R3 ;  /* 0x000000ffff047224 */ /* 0x000fe200078e0a03 */
[----:B------:R-:W-:Y:S01]  /*6fb0*/  LOP3.LUT R10, R10, R5, RZ, 0xc0, !PT ;  /* 0x000000050a0a7212 */ /* 0x000fe200078ec0ff */
[----:B------:R-:W-:Y:S02]  /*6fc0*/  IMAD R0, R91, R3, R0 ;  /* 0x000000035b007224 */ /* 0x000fe400078e0200 */
[----:B0-----:R-:W-:Y:S02]  /*6fd0*/  IMAD R3, R4, R29, R15 ;  /* 0x0000001d04037224 */ /* 0x001fe400078e020f */
[----:B------:R-:W-:Y:S02]  /*6fe0*/  @P0 IMAD R25, R21, R14, R20 ;  /* 0x0000000e15190224 */ /* 0x000fe400078e0214 */
[----:B------:R-:W-:Y:S02]  /*6ff0*/  IMAD R5, R3, R24, R10 ;  /* 0x0000001803057224 */ /* 0x000fe400078e020a */
[----:B------:R-:W-:-:S02]  /*7000*/  IMAD R0, R0, R30, R25 ;  /* 0x0000001e00007224 */ /* 0x000fc400078e0219 */
[----:B------:R-:W-:-:S03]  /*7010*/  IMAD.MOV.U32 R4, RZ, RZ, 0x1 ;  /* 0x00000001ff047424 */ /* 0x000fc600078e00ff */
[----:B------:R-:W-:Y:S02]  /*7020*/  SEL R100, R5, R0, !P0 ;  /* 0x0000000005647207 */ /* 0x000fe40004000000 */
[----:B------:R-:W-:Y:S02]  /*7030*/  PRMT R3, R4, 0x7610, R3 ;  /* 0x0000761004037816 */ /* 0x000fe40000000003 */
[----:B------:R-:W-:-:S07]  /*7040*/  SEL R0, R0, R5, !P0 ;  /* 0x0000000500007207 */ /* 0x000fce0004000000 */
.L_x_153:
[----:B------:R-:W-:Y:S01]  /*7050*/  LOP3.LUT P0, RZ, R3, 0xff, RZ, 0xc0, !PT ;  /* 0x000000ff03ff7812 */ /* 0x000fe2000780c0ff */
[----:B------:R-:W-:-:S12]  /*7060*/  IMAD.MOV.U32 R107, RZ, RZ, R0 ;  /* 0x000000ffff6b7224 */ /* 0x000fd800078e0000 */
[----:B------:R-:W-:Y:S05]  /*7070*/  @P0 BRA `(.L_x_156) ;  /* 0xffffffa000600947 */ /* 0x000fea000383ffff */
[----:B------:R-:W-:Y:S05]  /*7080*/  EXIT ;  /* 0x000000000000794d */ /* 0x000fea0003800000 */
.L_x_3:
        /* <DEDUP_REMOVED lines=26> */
.L_x_158:
[--C-:B------:R-:W-:Y:S01]  /*7230*/  SHF.R.U64 R14, R12, R20, R13.reuse ;  /* 0x000000140c0e7219 */ /* 0x100fe2000000120d */
[----:B------:R-:W0:Y:S01]  /*7240*/  LDC R24, c[0x0][0x618] ;  /* 0x00018600ff187b82 */ /* 0x000e220000000800 */
[----:B------:R-:W-:Y:S01]  /*7250*/  I2FP.F32.U32 R8, R6 ;  /* 0x0000000600087245 */ /* 0x000fe20000201000 */
[----:B------:R-:W-:Y:S01]  /*7260*/  ULDC UR4, c[0x0][0x150] ;  /* 0x0000540000047ab9 */ /* 0x000fe20000000800 */
[----:B------:R-:W-:Y:S02]  /*7270*/  SHF.R.U32.HI R7, RZ, R20, R13 ;  /* 0x00000014ff077219 */ /* 0x000fe4000001160d */
[----:B------:R-:W-:Y:S01]  /*7280*/  IADD3 R11, P0, RZ, -R14, RZ ;  /* 0x8000000eff0b7210 */ /* 0x000fe20007f1e0ff */
[----:B------:R-:W-:Y:S01]  /*7290*/  FMUL R13, R8, UR4 ;  /* 0x00000004080d7c20 */ /* 0x000fe20008400000 */
[----:B------:R-:W-:Y:S01]  /*72a0*/  ULDC UR4, c[0x0][0x154] ;  /* 0x0000550000047ab9 */ /* 0x000fe20000000800 */
[----:B------:R-:W1:Y:S02]  /*72b0*/  LDC.64 R26, c[0x0][0x640] ;  /* 0x00019000ff1a7b82 */ /* 0x000e640000000a00 */
[----:B------:R-:W-:-:S02]  /*72c0*/  IMAD.X R7, RZ, RZ, ~R7, P0 ;  /* 0x000000ffff077224 */ /* 0x000fc400000e0e07 */
[----:B------:R-:W2:Y:S01]  /*72d0*/  F2I.U32.TRUNC.NTZ R13, R13 ;  /* 0x0000000d000d7305 */ /* 0x000ea2000020f000 */
[----:B------:R-:W-:-:S03]  /*72e0*/  IMAD.WIDE.U32 R8, R11, R22, R16 ;  /* 0x000000160b087225 */ /* 0x000fc600078e0010 */
[----:B------:R-:W3:Y:S01]  /*72f0*/  LDC R15, c[0x0][0x144] ;  /* 0x00005100ff0f7b82 */ /* 0x000ee20000000800 */
[----:B------:R-:W-:-:S04]  /*7300*/  IMAD R10, R7, R22, RZ ;  /* 0x00000016070a7224 */ /* 0x000fc800078e02ff */
[----:B------:R-:W-:Y:S02]  /*7310*/  IMAD R7, R11, R23, R10 ;  /* 0x000000170b077224 */ /* 0x000fe400078e020a */
[----:B------:R-:W-:Y:S01]  /*7320*/  IMAD.MOV.U32 R10, RZ, RZ, -0x1 ;  /* 0xffffffffff0a7424 */ /* 0x000fe200078e00ff */
[----:B------:R-:W4:Y:S01]  /*7330*/  LDC R20, c[0x0][0x608] ;  /* 0x00018200ff147b82 */ /* 0x000f220000000800 */
[----:B------:R-:W-:Y:S01]  /*7340*/  IMAD.IADD R7, R9, 0x1, R7 ;  /* 0x0000000109077824 */ /* 0x000fe200078e0207 */
[----:B------:R-:W-:-:S04]  /*7350*/  I2FP.F32.U32 R9, R5 ;  /* 0x0000000500097245 */ /* 0x000fc80000201000 */
[-C--:B0-----:R-:W-:Y:S01]  /*7360*/  SHF.R.U64 R12, R8, R24.reuse, R7 ;  /* 0x00000018080c7219 */ /* 0x081fe20000001207 */
[----:B--2---:R-:W-:Y:S01]  /*7370*/  IMAD.MOV R8, RZ, RZ, -R13 ;  /* 0x000000ffff087224 */ /* 0x004fe200078e0a0d */
[----:B------:R-:W0:Y:S01]  /*7380*/  LDC R11, c[0x0][0x658] ;  /* 0x00019600ff0b7b82 */ /* 0x000e220000000800 */
[----:B-1----:R-:W-:Y:S01]  /*7390*/  ISETP.NE.U32.AND P0, PT, R26, RZ, PT ;  /* 0x000000ff1a00720c */ /* 0x002fe20003f05070 */
[----:B------:R-:W-:Y:S01]  /*73a0*/  FMUL R9, R9, UR4 ;  /* 0x0000000409097c20 */ /* 0x000fe20008400000 */
[----:B------:R-:W-:Y:S02]  /*73b0*/  SHF.R.U32.HI R7, RZ, R24, R7 ;  /* 0x00000018ff077219 */ /* 0x000fe40000011607 */
[----:B------:R-:W-:-:S03]  /*73c0*/  ISETP.NE.AND.EX P0, PT, R27, RZ, PT, P0 ;  /* 0x000000ff1b00720c */ /* 0x000fc60003f05300 */
[----:B------:R-:W1:Y:S01]  /*73d0*/  LDC R22, c[0x0][0x148] ;  /* 0x00005200ff167b82 */ /* 0x000e620000000800 */
[----:B---3--:R-:W-:Y:S02]  /*73e0*/  IMAD R23, R15, R8, R6 ;  /* 0x000000080f177224 */ /* 0x008fe400078e0206 */
[----:B------:R-:W-:-:S05]  /*73f0*/  IMAD.MOV.U32 R8, RZ, RZ, 0x1 ;  /* 0x00000001ff087424 */ /* 0x000fca00078e00ff */
[----:B------:R-:W2:Y:S01]  /*7400*/  LDC R21, c[0x0][0x600] ;  /* 0x00018000ff157b82 */ /* 0x000ea20000000800 */
[-CC-:B----4-:R-:W-:Y:S02]  /*7410*/  SHF.R.U64 R15, R12, R20.reuse, R7.reuse ;  /* 0x000000140c0f7219 */ /* 0x190fe40000001207 */
[----:B------:R-:W-:Y:S02]  /*7420*/  SHF.R.U32.HI R6, RZ, R20, R7 ;  /* 0x00000014ff067219 */ /* 0x000fe40000011607 */
[----:B------:R3:W4:Y:S03]  /*7430*/  F2I.U32.TRUNC.NTZ R20, R9 ;  /* 0x0000000900147305 */ /* 0x000726000020f000 */
[----:B------:R-:W1:Y:S01]  /*7440*/  LDC R25, c[0x0][0x648] ;  /* 0x00019200ff197b82 */ /* 0x000e620000000800 */
[-C--:B0-----:R-:W-:Y:S02]  /*7450*/  SHF.R.U64 R19, R15, R11.reuse, R6 ;  /* 0x0000000b0f137219 */ /* 0x081fe40000001206 */
[----:B------:R-:W-:-:S02]  /*7460*/  SHF.L.U32 R10, R10, R11, RZ ;  /* 0x0000000b0a0a7219 */ /* 0x000fc400000006ff */
[-C--:B------:R-:W-:Y:S01]  /*7470*/  SHF.R.U32.HI R7, RZ, R11.reuse, R6 ;  /* 0x0000000bff077219 */ /* 0x080fe20000011606 */
[----:B------:R-:W-:Y:S01]  /*7480*/  IMAD.MOV.U32 R6, RZ, RZ, R19 ;  /* 0x000000ffff067224 */ /* 0x000fe200078e0013 */
[----:B------:R-:W-:Y:S01]  /*7490*/  SHF.L.U32 R24, R8, R11, RZ ;  /* 0x0000000b08187219 */ /* 0x000fe200000006ff */
[----:B------:R-:W0:Y:S01]  /*74a0*/  LDC R28, c[0x0][0x638] ;  /* 0x00018e00ff1c7b82 */ /* 0x000e220000000800 */
[----:B------:R-:W-:-:S07]  /*74b0*/  LOP3.LUT R30, RZ, R10, RZ, 0x33, !PT ;  /* 0x0000000aff1e7212 */ /* 0x000fce00078e33ff */
[----:B------:R-:W0:Y:S01]  /*74c0*/  LDC R29, c[0x0][0x610] ;  /* 0x00018400ff1d7b82 */ /* 0x000e220000000800 */
[----:B---34-:R-:W-:Y:S05]  /*74d0*/  @!P0 BRA `(.L_x_159) ;  /* 0x0000000000288947 */ /* 0x018fea0003800000 */
[----:B------:R-:W3:Y:S02]  /*74e0*/  LDC R6, c[0x0][0x64c] ;  /* 0x00019300ff067b82 */ /* 0x000ee40000000800 */
[----:B---3--:R-:W-:-:S05]  /*74f0*/  IADD3 R11, P0, R19, R6, RZ ;  /* 0x00000006130b7210 */ /* 0x008fca0007f1e0ff */
        /* <DEDUP_REMOVED lines=8> */
.L_x_159:
[----:B------:R-:W-:Y:S01]  /*7580*/  ISETP.NE.AND P0, PT, R2, 0x1, PT ;  /* 0x000000010200780c */ /* 0x000fe20003f05270 */
[----:B--2---:R-:W-:Y:S01]  /*7590*/  VIADD R9, R21, 0xffffffff ;  /* 0xffffffff15097836 */ /* 0x004fe20000000000 */
[----:B-1----:R-:W-:Y:S01]  /*75a0*/  SHF.R.U64 R7, R6, R25, R7 ;  /* 0x0000001906077219 */ /* 0x002fe20000001207 */
[----:B------:R-:W-:Y:S01]  /*75b0*/  IMAD.MOV R20, RZ, RZ, -R20 ;  /* 0x000000ffff147224 */ /* 0x000fe200078e0a14 */
[----:B------:R-:W-:Y:S02]  /*75c0*/  LOP3.LUT R6, R15, R30, RZ, 0xc0, !PT ;  /* 0x0000001e0f067212 */ /* 0x000fe400078ec0ff */
[----:B------:R-:W-:Y:S01]  /*75d0*/  LOP3.LUT R12, R12, R9, RZ, 0xc0, !PT ;  /* 0x000000090c0c7212 */ /* 0x000fe200078ec0ff */
[----:B------:R-:W-:Y:S02]  /*75e0*/  IMAD.MOV R8, RZ, RZ, -R7 ;  /* 0x000000ffff087224 */ /* 0x000fe400078e0a07 */
[----:B------:R-:W-:Y:S02]  /*75f0*/  IMAD R6, R24, R7, R6 ;  /* 0x0000000718067224 */ /* 0x000fe400078e0206 */
[----:B------:R-:W-:-:S02]  /*7600*/  IMAD.MOV.U32 R9, RZ, RZ, 0x1 ;  /* 0x00000001ff097424 */ /* 0x000fc400078e00ff */
[----:B------:R-:W-:Y:S02]  /*7610*/  @P0 IMAD R23, R22, R20, R5 ;  /* 0x0000001416170224 */ /* 0x000fe400078e0205 */
[----:B0-----:R-:W-:Y:S02]  /*7620*/  IMAD R5, R8, R28, R19 ;  /* 0x0000001c08057224 */ /* 0x001fe400078e0213 */
[----:B------:R-:W-:Y:S02]  /*7630*/  IMAD R19, R6, R29, R23 ;  /* 0x0000001d06137224 */ /* 0x000fe400078e0217 */
[----:B------:R-:W-:Y:S02]  /*7640*/  IMAD R6, R5, R21, R12 ;  /* 0x0000001505067224 */ /* 0x000fe400078e020c */
[----:B------:R-:W-:-:S03]  /*7650*/  IMAD.MOV.U32 R8, RZ, RZ, R14 ;  /* 0x000000ffff087224 */ /* 0x000fc600078e000e */
[----:B------:R-:W-:Y:S02]  /*7660*/  SEL R20, R6, R19, !P0 ;  /* 0x0000001306147207 */ /* 0x000fe40004000000 */
[----:B------:R-:W-:-:S07]  /*7670*/  SEL R19, R19, R6, !P0 ;  /* 0x0000000613137207 */ /* 0x000fce0004000000 */
.L_x_157:
[----:B------:R-:W-:-:S08]  /*7680*/  NOP ;  /* 0x0000000000007918 */ /* 0x000fd00000000000 */
[----:B------:R-:W0:-:S00]  /*7690*/  USETMAXREG.DEALLOC.CTAPOOL 0x28 ;  /* 0x00000028000079c8 */ /* 0x000e0000080e0500 */
[----:B0-----:R-:W-:-:S13]  /*76a0*/  ISETP.NE.AND P0, PT, R0, RZ, PT ;  /* 0x000000ff0000720c */ /* 0x001fda0003f05270 */
[----:B------:R-:W-:Y:S05]  /*76b0*/  @P0 EXIT ;  /* 0x000000000000094d */ /* 0x000fea0003800000 */
[----:B------:R-:W-:Y:S01]  /*76c0*/  LOP3.LUT P0, RZ, R9, 0xff, RZ, 0xc0, !PT ;  /* 0x000000ff09ff7812 */ /* 0x000fe2000780c0ff */
[----:B------:R-:W-:Y:S02]  /*76d0*/  IMAD.MOV.U32 R0, RZ, RZ, 0x1 ;  /* 0x00000001ff007424 */ /* 0x000fe400078e00ff */
[----:B------:R-:W-:-:S10]  /*76e0*/  IMAD.MOV.U32 R12, RZ, RZ, RZ ;  /* 0x000000ffff0c7224 */ /* 0x000fd400078e00ff */
[----:B------:R-:W-:Y:S05]  /*76f0*/  @!P0 BRA `(.L_x_160) ;  /* 0x0000000c00148947 */ /* 0x000fea0003800000 */
[----:B------:R-:W0:Y:S01]  /*7700*/  LDC R0, c[0x0][0x28c] ;  /* 0x0000a300ff007b82 */ /* 0x000e220000000800 */
[----:B------:R-:W-:Y:S01]  /*7710*/  LOP3.LUT P0, RZ, R3, 0x1f, RZ, 0xc0, !PT ;  /* 0x0000001f03ff7812 */ /* 0x000fe2000780c0ff */
[----:B------:R-:W-:Y:S01]  /*7720*/  ULDC UR5, c[0x0][0x658] ;  /* 0x0001960000057ab9 */ /* 0x000fe20000000800 */
[----:B------:R-:W-:Y:S01]  /*7730*/  UMOV UR6, 0xffffffff ;  /* 0xffffffff00067882 */ /* 0x000fe20000000000 */
[----:B------:R-:W-:Y:S01]  /*7740*/  BSSY B0, `(.L_x_160) ;  /* 0x00000c0000007945 */ /* 0x000fe20003800000 */
[----:B------:R-:W-:Y:S01]  /*7750*/  USHF.L.U32 UR6, UR6, UR5, URZ ;  /* 0x0000000506067299 */ /* 0x000fe2000800063f */
[C---:B------:R-:W-:Y:S01]  /*7760*/  ISETP.NE.AND P2, PT, R4.reuse, RZ, PT ;  /* 0x000000ff0400720c */ /* 0x040fe20003f45270 */
[----:B------:R-:W-:Y:S01]  /*7770*/  IMAD.MOV.U32 R13, RZ, RZ, 0x1 ;  /* 0x00000001ff0d7424 */ /* 0x000fe200078e00ff */
[----:B------:R-:W-:Y:S01]  /*7780*/  ISETP.NE.OR P0, PT, R4, RZ, !P0 ;  /* 0x000000ff0400720c */ /* 0x000fe20004705670 */
[----:B------:R-:W-:Y:S01]  /*7790*/  IMAD.MOV.U32 R12, RZ, RZ, RZ ;  /* 0x000000ffff0c7224 */ /* 0x000fe200078e00ff */
[----:B------:R-:W-:Y:S01]  /*77a0*/  LOP3.LUT R11, R18, 0x2, RZ, 0xfc, !PT ;  /* 0x00000002120b7812 */ /* 0x000fe200078efcff */
[----:B------:R-:W-:Y:S01]  /*77b0*/  ULDC UR4, c[0x0][0x600] ;  /* 0x0001800000047ab9 */ /* 0x000fe20000000800 */
[----:B------:R-:W-:Y:S01]  /*77c0*/  UMOV UR7, 0x1 ;  /* 0x0000000100077882 */ /* 0x000fe20000000000 */
[----:B------:R-:W-:-:S02]  /*77d0*/  UIADD3 UR15, UR4, -0x1, URZ ;  /* 0xffffffff040f7890 */ /* 0x000fc4000fffe03f */
[----:B------:R-:W-:Y:S02]  /*77e0*/  USHF.L.U32 UR17, UR7, UR5, URZ ;  /* 0x0000000507117299 */ /* 0x000fe4000800063f */
[----:B------:R-:W-:Y:S01]  /*77f0*/  ULOP3.LUT UR16, URZ, UR6, URZ, 0x33, !UPT ;  /* 0x000000063f107292 */ /* 0x000fe2000f8e333f */
[----:B------:R-:W-:Y:S01]  /*7800*/  ULDC.64 UR20, c[0x0][0x198] ;  /* 0x0000660000147ab9 */ /* 0x000fe20000000a00 */
[----:B0-----:R-:W-:-:S05]  /*7810*/  VIADD R0, R0, 0x1f ;  /* 0x0000001f00007836 */ /* 0x001fca0000000000 */
[----:B------:R-:W-:-:S04]  /*7820*/  SHF.R.S32.HI R3, RZ, 0x1f, R0 ;  /* 0x0000001fff037819 */ /* 0x000fc80000011400 */
[----:B------:R-:W-:Y:S01]  /*7830*/  LEA.HI R3, R3, R0, RZ, 0x5 ;  /* 0x0000000003037211 */ /* 0x000fe200078f28ff */
[----:B------:R-:W-:-:S03]  /*7840*/  IMAD.MOV.U32 R0, RZ, RZ, 0x1 ;  /* 0x00000001ff007424 */ /* 0x000fc600078e00ff */
[----:B------:R-:W-:-:S05]  /*7850*/  SHF.R.S32.HI R3, RZ, 0x5, R3 ;  /* 0x00000005ff037819 */ /* 0x000fca0000011403 */
[----:B------:R-:W-:-:S07]  /*7860*/  VIADD R10, R3, 0x1 ;  /* 0x00000001030a7836 */ /* 0x000fce0000000000 */
.L_x_172:
[----:B------:R-:W-:-:S03]  /*7870*/  UMOV UR4, 0xffffffff ;  /* 0xffffffff00047882 */ /* 0x000fc60000000000 */
[----:B------:R-:W-:Y:S05]  /*7880*/  BRA.DIV UR4, `(.L_x_161) ;  /* 0x0000000e04c07947 */ /* 0x000fea000b800000 */
[----:B------:R-:W-:-:S13]  /*7890*/  ELECT P6, URZ, PT ;  /* 0x00000000003f782f */ /* 0x000fda00038c0000 */
.L_x_184:
[----:B------:R-:W0:Y:S01]  /*78a0*/  LDC R4, c[0x0][0x28c] ;  /* 0x0000a300ff047b82 */ /* 0x000e220000000800 */
[----:B------:R-:W-:Y:S01]  /*78b0*/  BSSY B1, `(.L_x_162) ;  /* 0x0000037000017945 */ /* 0x000fe20003800000 */
[----:B0-----:R-:W-:-:S13]  /*78c0*/  ISETP.LT.OR P6, PT, R4, 0x1, !P6 ;  /* 0x000000010400780c */ /* 0x001fda00077c1670 */
[----:B------:R-:W-:Y:S05]  /*78d0*/  @P6 BRA `(.L_x_163) ;  /* 0x0000000000d06947 */ /* 0x000fea0003800000 */
[----:B------:R-:W-:Y:S02]  /*78e0*/  IMAD.SHL.U32 R20, R20, 0x40, RZ ;  /* 0x0000004014147824 */ /* 0x000fe400078e00ff */
[----:B------:R-:W-:Y:S02]  /*78f0*/  IMAD.SHL.U32 R19, R19, 0x100, RZ ;  /* 0x0000010013137824 */ /* 0x000fe400078e00ff */
[----:B------:R-:W-:Y:S02]  /*7900*/  IMAD.MOV.U32 R21, RZ, RZ, RZ ;  /* 0x000000ffff157224 */ /* 0x000fe400078e00ff */
[----:B------:R-:W-:Y:S02]  /*7910*/  IMAD.MOV.U32 R4, RZ, RZ, R10 ;  /* 0x000000ffff047224 */ /* 0x000fe400078e000a */
[----:B------:R-:W-:Y:S02]  /*7920*/  IMAD.MOV.U32 R5, RZ, RZ, R0 ;  /* 0x000000ffff057224 */ /* 0x000fe400078e0000 */
[----:B------:R-:W-:-:S07]  /*7930*/  IMAD.MOV.U32 R6, RZ, RZ, R12 ;  /* 0x000000ffff067224 */ /* 0x000fce00078e000c */
.L_x_167:
[----:B------:R-:W0:Y:S01]  /*7940*/  S2R R14, SR_CgaCtaId ;  /* 0x00000000000e7919 */ /* 0x000e220000008800 */
[----:B------:R-:W-:Y:S01]  /*7950*/  MOV R7, 0x400 ;  /* 0x0000040000077802 */ /* 0x000fe20000000f00 */
[----:B------:R-:W1:Y:S03]  /*7960*/  @!P2 LDC R9, c[0x0][0x500] ;  /* 0x00014000ff09ab82 */ /* 0x000e660000000800 */
[----:B0-----:R-:W-:Y:S02]  /*7970*/  LEA R15, R14, R7, 0x18 ;  /* 0x000000070e0f7211 */ /* 0x001fe400078ec0ff */
[----:B------:R-:W-:-:S03]  /*7980*/  SHF.L.U32 R7, R5, 0x1f, RZ ;  /* 0x0000001f05077819 */ /* 0x000fc600000006ff */
[----:B------:R-:W-:-:S04]  /*7990*/  IMAD R14, R6, 0x8, R15 ;  /* 0x00000008060e7824 */ /* 0x000fc800078e020f */
[----:B------:R-:W0:Y:S02]  /*79a0*/  SYNCS.PHASECHK.TRANS64.TRYWAIT P1, [R14+URZ+0x28], R7 ;  /* 0x000028070e0075a7 */ /* 0x000e24000802017f */
[----:B01----:R-:W-:Y:S05]  /*79b0*/  @!P1 BRA `(.L_x_164) ;  /* 0x0000000c00949947 */ /* 0x003fea0003800000 */
.L_x_185:
[----:B0-----:R-:W-:Y:S01]  /*79c0*/  PRMT R7, R11, 0x9910, RZ ;  /* 0x000099100b077816 */ /* 0x001fe200000000ff */
[----:B------:R0:W-:Y:S03]  /*79d0*/  @!P2 SYNCS.ARRIVE.TRANS64 RZ, [R14+URZ], R9 ;  /* 0x000000090effa9a7 */ /* 0x0001e6000800003f */
[----:B------:R-:W-:-:S13]  /*79e0*/  ISETP.NE.AND P1, PT, R7, 0x2, PT ;  /* 0x000000020700780c */ /* 0x000fda0003f25270 */
[----:B0-----:R-:W-:Y:S05]  /*79f0*/  @P1 BRA `(.L_x_165) ;  /* 0x0000000000041947 */ /* 0x001fea0003800000 */
[----:B------:R-:W-:Y:S01]  /*7a00*/  BPT.TRAP 0x1 ;  /* 0x000000040000795c */ /* 0x000fe20000300000 */
.L_x_165:
[----:B------:R-:W-:Y:S05]  /*7a10*/  @P0 BRA `(.L_x_166) ;  /* 0x0000000000040947 */ /* 0x000fea0003800000 */
[----:B------:R-:W-:Y:S01]  /*7a20*/  BPT.TRAP 0x1 ;  /* 0x000000040000795c */ /* 0x000fe20000300000 */
.L_x_166:
[--C-:B------:R-:W-:Y:S01]  /*7a30*/  IMAD R7, R6, 0x4000, R15.reuse ;  /* 0x0000400006077824 */ /* 0x100fe200078e020f */
[----:B------:R-:W-:Y:S01]  /*7a40*/  R2UR UR9, R14 ;  /* 0x000000000e0972ca */ /* 0x000fe200000e0000 */
[----:B------:R-:W-:Y:S01]  /*7a50*/  IMAD R15, R6, 0x1000, R15 ;  /* 0x00001000060f7824 */ /* 0x000fe200078e020f */
[----:B------:R-:W-:Y:S01]  /*7a60*/  UIADD3 UR4, UP0, UR20, 0xf0, URZ ;  /* 0x000000f014047890 */ /* 0x000fe2000ff1e03f */
[----:B------:R-:W-:Y:S01]  /*7a70*/  VIADD R4, R4, 0xffffffff ;  /* 0xffffffff04047836 */ /* 0x000fe20000000000 */
[----:B------:R-:W-:Y:S01]  /*7a80*/  R2UR UR5, R7 ;  /* 0x00000000070572ca */ /* 0x000fe200000e0000 */
[----:B------:R-:W-:Y:S01]  /*7a90*/  UIADD3 UR22, UP1, UR20, 0x1f0, URZ ;  /* 0x000001f014167890 */ /* 0x000fe2000ff3e03f */
[----:B------:R-:W-:Y:S01]  /*7aa0*/  R2UR UR8, R15 ;  /* 0x000000000f0872ca */ /* 0x000fe200000e0000 */
[----:B------:R-:W-:Y:S01]  /*7ab0*/  VIADD R6, R6, 0x1 ;  /* 0x0000000106067836 */ /* 0x000fe20000000000 */
[----:B------:R-:W-:Y:S01]  /*7ac0*/  R2UR UR11, R19 ;  /* 0x00000000130b72ca */ /* 0x000fe200000e0000 */
[----:B------:R-:W-:Y:S01]  /*7ad0*/  UIADD3.X UR23, URZ, UR21, URZ, UP1, !UPT ;  /* 0x000000153f177290 */ /* 0x000fe20008ffe43f */
[C---:B------:R-:W-:Y:S01]  /*7ae0*/  R2UR UR10, R21.reuse ;  /* 0x00000000150a72ca */ /* 0x040fe200000e0000 */
[----:B------:R-:W-:Y:S01]  /*7af0*/  UMOV UR6, 0x0 ;  /* 0x0000000000067882 */ /* 0x000fe20000000000 */
[----:B------:R-:W-:Y:S01]  /*7b00*/  R2UR UR12, R8 ;  /* 0x00000000080c72ca */ /* 0x000fe200000e0000 */
[----:B------:R-:W-:Y:S01]  /*7b10*/  UMOV UR7, 0x10000000 ;  /* 0x1000000000077882 */ /* 0x000fe20000000000 */
[----:B------:R-:W-:Y:S01]  /*7b20*/  R2UR UR18, R20 ;  /* 0x00000000141272ca */ /* 0x000fe200000e0000 */
[----:B------:R-:W-:Y:S01]  /*7b30*/  VIADD R21, R21, 0x20 ;  /* 0x0000002015157836 */ /* 0x000fe20000000000 */
[----:B------:R-:W-:Y:S01]  /*7b40*/  ISETP.GT.AND P3, PT, R4, 0x1, PT ;  /* 0x000000010400780c */ /* 0x000fe20003f64270 */
[----:B------:R-:W-:Y:S01]  /*7b50*/  UIADD3 UR13, UR5, 0x100, URZ ;  /* 0x00000100050d7890 */ /* 0x000fe2000fffe03f */
[----:B------:R-:W-:Y:S01]  /*7b60*/  ISETP.NE.AND P1, PT, R6, 0x5, PT ;  /* 0x000000050600780c */ /* 0x000fe20003f25270 */
[----:B------:R-:W-:-:S02]  /*7b70*/  UIADD3.X UR5, URZ, UR21, URZ, UP0, !UPT ;  /* 0x000000153f057290 */ /* 0x000fc400087fe43f */
[----:B------:R-:W-:Y:S01]  /*7b80*/  UIADD3 UR14, UR8, 0x14100, URZ ;  /* 0x00014100080e7890 */ /* 0x000fe2000fffe03f */
[----:B------:R-:W-:Y:S02]  /*7b90*/  SEL R14, RZ, 0x1, P1 ;  /* 0x00000001ff0e7807 */ /* 0x000fe40000800000 */
[----:B------:R-:W-:Y:S01]  /*7ba0*/  UMOV UR8, UR13 ;  /* 0x0000000d00087c82 */ /* 0x000fe20008000000 */
[----:B------:R-:W-:Y:S02]  /*7bb0*/  SEL R6, R6, RZ, P1 ;  /* 0x000000ff06067207 */ /* 0x000fe40000800000 */
[----:B------:R-:W-:Y:S01]  /*7bc0*/  LOP3.LUT R5, R5, R14, RZ, 0x3c, !PT ;  /* 0x0000000e05057212 */ /* 0x000fe200078e3cff */
[----:B------:R0:W-:Y:S02]  /*7bd0*/  UTMALDG.3D [UR8], [UR4], desc[UR6] ;  /* 0x00000608040075b4 */ /* 0x0001e40008011000 */
[----:B0-----:R-:W-:Y:S01]  /*7be0*/  UMOV UR8, UR14 ;  /* 0x0000000e00087c82 */ /* 0x001fe20008000000 */
[----:B------:R-:W-:-:S02]  /*7bf0*/  UMOV UR11, UR18 ;  /* 0x00000012000b7c82 */ /* 0x000fc40008000000 */
[----:B------:R0:W-:Y:S02]  /*7c00*/  UTMALDG.3D [UR8], [UR22], desc[UR6] ;  /* 0x00000608160075b4 */ /* 0x0001e40008011000 */
[----:B0-----:R-:W-:Y:S05]  /*7c10*/  @P3 BRA `(.L_x_167) ;  /* 0xfffffffc00483947 */ /* 0x001fea000383ffff */
.L_x_163:
[----:B------:R-:W-:Y:S05]  /*7c20*/  BSYNC B1 ;  /* 0x0000000000017941 */ /* 0x000fea0003800000 */
.L_x_162:
[----:B------:R-:W-:Y:S01]  /*7c30*/  LOP3.LUT P3, RZ, R13, 0xff, RZ, 0xc0, !PT ;  /* 0x000000ff0dff7812 */ /* 0x000fe2000786c0ff */
[----:B------:R-:W-:Y:S01]  /*7c40*/  IMAD.IADD R12, R3, 0x1, R12 ;  /* 0x00000001030c7824 */ /* 0x000fe200078e020c */
[----:B------:R-:W-:Y:S01]  /*7c50*/  IADD3 R16, P4, R16, UR36, RZ ;  /* 0x0000002410107c10 */ /* 0x000fe2000ff9e0ff */
[----:B------:R-:W-:Y:S01]  /*7c60*/  ULDC.64 UR4, c[0x0][0x650] ;  /* 0x0001940000047ab9 */ /* 0x000fe20000000a00 */
[----:B------:R-:W-:Y:S01]  /*7c70*/  BSSY B1, `(.L_x_168) ;  /* 0x000006a000017945 */ /* 0x000fe20003800000 */
[----:B------:R-:W-:Y:S01]  /*7c80*/  IMAD.MOV.U32 R19, RZ, RZ, -0x1 ;  /* 0xffffffffff137424 */ /* 0x000fe200078e00ff */
[----:B------:R-:W-:Y:S01]  /*7c90*/  ISETP.GT.U32.AND P1, PT, R12, 0x4, PT ;  /* 0x000000040c00780c */ /* 0x000fe20003f24070 */
[----:B------:R-:W-:Y:S01]  /*7ca0*/  IMAD.MOV.U32 R20, RZ, RZ, -0x1 ;  /* 0xffffffffff147424 */ /* 0x000fe200078e00ff */
[----:B------:R-:W-:Y:S01]  /*7cb0*/  IADD3.X R17, R17, UR42, RZ, P4, !PT ;  /* 0x0000002a11117c10 */ /* 0x000fe2000a7fe4ff */
[----:B------:R-:W-:Y:S01]  /*7cc0*/  IMAD.MOV.U32 R8, RZ, RZ, -0x1 ;  /* 0xffffffffff087424 */ /* 0x000fe200078e00ff */
[----:B------:R-:W-:-:S02]  /*7cd0*/  ISETP.LT.U32.AND P1, PT, R3, 0x5, P1 ;  /* 0x000000050300780c */ /* 0x000fc40000f21070 */
[----:B------:R-:W-:Y:S01]  /*7ce0*/  PRMT R13, RZ, 0x7610, R13 ;  /* 0x00007610ff0d7816 */ /* 0x000fe2000000000d */
[----:B------:R-:W0:Y:S01]  /*7cf0*/  @P3 S2R R5, SR_CgaCtaId ;  /* 0x0000000000053919 */ /* 0x000e220000008800 */
[----:B------:R-:W-:-:S04]  /*7d00*/  @P3 MOV R4, 0x400 ;  /* 0x0000040000043802 */ /* 0x000fc80000000f00 */
[----:B0-----:R-:W-:Y:S01]  /*7d10*/  @P3 LEA R6, R5, R4, 0x18 ;  /* 0x0000000405063211 */ /* 0x001fe200078ec0ff */
[----:B------:R-:W-:-:S03]  /*7d20*/  IMAD.WIDE.U32 R4, R12, -0x33333333, RZ ;  /* 0xcccccccd0c047825 */ /* 0x000fc600078e00ff */
[----:B------:R0:W-:Y:S01]  /*7d30*/  @P3 SYNCS.ARRIVE.TRANS64.A1T0 RZ, [R6+URZ+0x68], RZ ;  /* 0x000068ff06ff39a7 */ /* 0x0001e2000810003f */
[----:B------:R-:W-:Y:S02]  /*7d40*/  ISETP.GE.U32.AND P3, PT, R3, 0x5, PT ;  /* 0x000000050300780c */ /* 0x000fe40003f66070 */
[----:B------:R-:W-:Y:S02]  /*7d50*/  SHF.R.U32.HI R7, RZ, 0x2, R5 ;  /* 0x00000002ff077819 */ /* 0x000fe40000011605 */
[----:B------:R-:W-:Y:S02]  /*7d60*/  SEL R5, RZ, 0x1, !P1 ;  /* 0x00000001ff057807 */ /* 0x000fe40004800000 */
[----:B------:R-:W-:Y:S01]  /*7d70*/  ISETP.GE.U32.AND P1, PT, R16, UR4, PT ;  /* 0x0000000410007c0c */ /* 0x000fe2000bf26070 */
[----:B------:R-:W-:Y:S01]  /*7d80*/  IMAD R12, R7, -0x5, R12 ;  /* 0xfffffffb070c7824 */ /* 0x000fe200078e020c */
[----:B------:R-:W-:Y:S02]  /*7d90*/  LOP3.LUT R0, R0, R5, RZ, 0x3c, !PT ;  /* 0x0000000500007212 */ /* 0x000fe400078e3cff */
[----:B------:R-:W-:-:S02]  /*7da0*/  ISETP.GE.U32.AND.EX P1, PT, R17, UR5, PT, P1 ;  /* 0x0000000511007c0c */ /* 0x000fc4000bf26110 */
[----:B------:R-:W-:Y:S02]  /*7db0*/  PRMT R4, RZ, 0x7610, R4 ;  /* 0x00007610ff047816 */ /* 0x000fe40000000004 */
[----:B------:R-:W-:-:S09]  /*7dc0*/  @P3 LOP3.LUT R0, R0, 0x1, R7, 0x78, !PT ;  /* 0x0000000100003812 */ /* 0x000fd200078e7807 */
[----:B0-----:R-:W-:Y:S05]  /*7dd0*/  @P1 BRA `(.L_x_169) ;  /* 0x00000004004c1947 */ /* 0x001fea0003800000 */
[----:B------:R-:W-:Y:S01]  /*7de0*/  ULDC.64 UR4, c[0x0][0x628] ;  /* 0x00018a0000047ab9 */ /* 0x000fe20000000a00 */
[----:B------:R-:W0:Y:S01]  /*7df0*/  S2R R15, SR_CTAID.X ;  /* 0x00000000000f7919 */ /* 0x000e220000002500 */
[----:B------:R-:W-:Y:S01]  /*7e00*/  ISETP.NE.U32.AND P1, PT, RZ, UR4, PT ;  /* 0x00000004ff007c0c */ /* 0x000fe2000bf25070 */
[----:B------:R-:W-:Y:S01]  /*7e10*/  ULDC UR7, c[0x0][0x630] ;  /* 0x00018c0000077ab9 */ /* 0x000fe20000000800 */
[----:B------:R-:W-:Y:S01]  /*7e20*/  IMAD.MOV.U32 R4, RZ, RZ, R16 ;  /* 0x000000ffff047224 */ /* 0x000fe200078e0010 */
[----:B------:R-:W1:Y:S01]  /*7e30*/  S2R R14, SR_CTAID.Y ;  /* 0x00000000000e7919 */ /* 0x000e620000002600 */
[----:B------:R-:W-:Y:S01]  /*7e40*/  ISETP.NE.AND.EX P1, PT, RZ, UR5, PT, P1 ;  /* 0x00000005ff007c0c */ /* 0x000fe2000bf25310 */
[----:B------:R-:W-:-:S12]  /*7e50*/  IMAD.MOV.U32 R5, RZ, RZ, R17 ;  /* 0x000000ffff057224 */ /* 0x000fd800078e0011 */
[----:B------:R-:W-:Y:S05]  /*7e60*/  @!P1 BRA `(.L_x_170) ;  /* 0x0000000000289947 */ /* 0x000fea0003800000 */
[----:B------:R-:W-:Y:S02]  /*7e70*/  ULDC UR6, c[0x0][0x634] ;  /* 0x00018d0000067ab9 */ /* 0x000fe40000000800 */
[----:B------:R-:W-:-:S05]  /*7e80*/  IADD3 R9, P1, R16, UR6, RZ ;  /* 0x0000000610097c10 */ /* 0x000fca000ff3e0ff */
[----:B------:R-:W-:-:S04]  /*7e90*/  IMAD.X R19, RZ, RZ, R17, P1 ;  /* 0x000000ffff137224 */ /* 0x000fc800008e0611 */
[----:B------:R-:W-:-:S04]  /*7ea0*/  IMAD.WIDE.U32 R6, R19, UR4, RZ ;  /* 0x0000000413067c25 */ /* 0x000fc8000f8e00ff */
[----:B------:R-:W-:-:S04]  /*7eb0*/  IMAD.WIDE.U32 R6, P1, R9, UR5, R6 ;  /* 0x0000000509067c25 */ /* 0x000fc8000f820006 */
[----:B------:R-:W-:-:S04]  /*7ec0*/  IMAD.WIDE.U32 R8, R9, UR4, RZ ;  /* 0x0000000409087c25 */ /* 0x000fc8000f8e00ff */
[----:B------:R-:W-:Y:S01]  /*7ed0*/  IMAD.X R5, RZ, RZ, RZ, P1 ;  /* 0x000000ffff057224 */ /* 0x000fe200008e06ff */
[----:B------:R-:W-:Y:S01]  /*7ee0*/  IADD3 RZ, P1, R9, R6, RZ ;  /* 0x0000000609ff7210 */ /* 0x000fe20007f3e0ff */
[----:B------:R-:W-:-:S04]  /*7ef0*/  IMAD.MOV.U32 R4, RZ, RZ, R7 ;  /* 0x000000ffff047224 */ /* 0x000fc800078e0007 */
[----:B------:R-:W-:-:S08]  /*7f00*/  IMAD.WIDE.U32.X R4, R19, UR5, R4, P1 ;  /* 0x0000000513047c25 */ /* 0x000fd000088e0404 */
.L_x_170:
[--C-:B------:R-:W-:Y:S01]  /*7f10*/  SHF.R.U64 R8, R4, UR7, R5.reuse ;  /* 0x0000000704087c19 */ /* 0x100fe20008001205 */
[----:B------:R-:W-:Y:S01]  /*7f20*/  ULDC.64 UR4, c[0x0][0x620] ;  /* 0x0001880000047ab9 */ /* 0x000fe20000000a00 */
[----:B------:R-:W-:Y:S01]  /*7f30*/  SHF.R.U32.HI R4, RZ, UR7, R5 ;  /* 0x00000007ff047c19 */ /* 0x000fe20008011605 */
[----:B------:R-:W2:Y:S01]  /*7f40*/  LDC R24, c[0x0][0x144] ;  /* 0x00005100ff187b82 */ /* 0x000ea20000000800 */
[----:B------:R-:W-:Y:S01]  /*7f50*/  IADD3 R7, P1, RZ, -R8, RZ ;  /* 0x80000008ff077210 */ /* 0x000fe20007f3e0ff */
[----:B------:R-:W-:Y:S01]  /*7f60*/  ULDC.64 UR8, c[0x0][0x640] ;  /* 0x0001900000087ab9 */ /* 0x000fe20000000a00 */
[----:B0-----:R-:W-:Y:S01]  /*7f70*/  I2FP.F32.U32 R9, R15 ;  /* 0x0000000f00097245 */ /* 0x001fe20000201000 */
[----:B------:R-:W-:Y:S02]  /*7f80*/  ULDC UR6, c[0x0][0x608] ;  /* 0x0001820000067ab9 */ /* 0x000fe40000000800 */
[----:B------:R-:W-:Y:S01]  /*7f90*/  IMAD.X R4, RZ, RZ, ~R4, P1 ;  /* 0x000000ffff047224 */ /* 0x000fe200008e0e04 */
[----:B------:R-:W-:Y:S01]  /*7fa0*/  ISETP.NE.U32.AND P1, PT, RZ, UR8, PT ;  /* 0x00000008ff007c0c */ /* 0x000fe2000bf25070 */
[----:B------:R-:W0:Y:S02]  /*7fb0*/  LDC R21, c[0x0][0x148] ;  /* 0x00005200ff157b82 */ /* 0x000e240000000800 */
[----:B------:R-:W-:Y:S01]  /*7fc0*/  IMAD R6, R4, UR4, RZ ;  /* 0x0000000404067c24 */ /* 0x000fe2000f8e02ff */
[----:B------:R-:W-:Y:S01]  /*7fd0*/  ISETP.NE.AND.EX P1, PT, RZ, UR9, PT, P1 ;  /* 0x00000009ff007c0c */ /* 0x000fe2000bf25310 */
[----:B------:R-:W-:Y:S01]  /*7fe0*/  IMAD.WIDE.U32 R4, R7, UR4, R16 ;  /* 0x0000000407047c25 */ /* 0x000fe2000f8e0010 */
[----:B------:R-:W-:-:S03]  /*7ff0*/  ULDC UR4, c[0x0][0x150] ;  /* 0x0000540000047ab9 */ /* 0x000fc60000000800 */
[----:B------:R-:W-:Y:S02]  /*8000*/  IMAD R7, R7, UR5, R6 ;  /* 0x0000000507077c24 */ /* 0x000fe4000f8e0206 */
[----:B------:R-:W-:Y:S01]  /*8010*/  FMUL R6, R9, UR4 ;  /* 0x0000000409067c20 */ /* 0x000fe20008400000 */
[----:B------:R-:W-:Y:S01]  /*8020*/  ULDC UR4, c[0x0][0x618] ;  /* 0x0001860000047ab9 */ /* 0x000fe20000000800 */
[----:B------:R-:W-:Y:S01]  /*8030*/  ULDC UR5, c[0x0][0x154] ;  /* 0x0000550000057ab9 */ /* 0x000fe20000000800 */
[----:B------:R-:W-:-:S03]  /*8040*/  IMAD.IADD R5, R5, 0x1, R7 ;  /* 0x0000000105057824 */ /* 0x000fc600078e0207 */
[----:B------:R-:W3:Y:S02]  /*8050*/  F2I.U32.TRUNC.NTZ R6, R6 ;  /* 0x0000000600067305 */ /* 0x000ee4000020f000 */
[----:B------:R-:W-:Y:S02]  /*8060*/  SHF.R.U64 R9, R4, UR4, R5 ;  /* 0x0000000404097c19 */ /* 0x000fe40008001205 */
[----:B-1----:R-:W-:-:S05]  /*8070*/  I2FP.F32.U32 R4, R14 ;  /* 0x0000000e00047245 */ /* 0x002fca0000201000 */
[----:B------:R-:W-:Y:S01]  /*8080*/  FMUL R22, R4, UR5 ;  /* 0x0000000504167c20 */ /* 0x000fe20008400000 */
[----:B------:R-:W-:Y:S01]  /*8090*/  SHF.R.U32.HI R4, RZ, UR4, R5 ;  /* 0x00000004ff047c19 */ /* 0x000fe20008011605 */
[----:B------:R-:W-:-:S03]  /*80a0*/  ULDC UR4, c[0x0][0x658] ;  /* 0x0001960000047ab9 */ /* 0x000fc60000000800 */
[--C-:B------:R-:W-:Y:S01]  /*80b0*/  SHF.R.U64 R20, R9, UR6, R4.reuse ;  /* 0x0000000609147c19 */ /* 0x100fe20008001204 */
[----:B------:R-:W1:Y:S01]  /*80c0*/  F2I.U32.TRUNC.NTZ R22, R22 ;  /* 0x0000001600167305 */ /* 0x000e62000020f000 */
[----:B------:R-:W-:Y:S01]  /*80d0*/  SHF.R.U32.HI R5, RZ, UR6, R4 ;  /* 0x00000006ff057c19 */ /* 0x000fe20008011604 */
[----:B---3--:R-:W-:-:S03]  /*80e0*/  IMAD.MOV R6, RZ, RZ, -R6 ;  /* 0x000000ffff067224 */ /* 0x008fc600078e0a06 */
[----:B------:R-:W-:Y:S01]  /*80f0*/  SHF.R.U64 R19, R20, UR4, R5 ;  /* 0x0000000414137c19 */ /* 0x000fe20008001205 */
[----:B--2---:R-:W-:Y:S01]  /*8100*/  IMAD R15, R24, R6, R15 ;  /* 0x00000006180f7224 */ /* 0x004fe200078e020f */
[----:B------:R-:W-:-:S03]  /*8110*/  SHF.R.U32.HI R23, RZ, UR4, R5 ;  /* 0x00000004ff177c19 */ /* 0x000fc60008011605 */
[----:B------:R-:W-:Y:S02]  /*8120*/  IMAD.MOV.U32 R4, RZ, RZ, R19 ;  /* 0x000000ffff047224 */ /* 0x000fe400078e0013 */
[----:B------:R-:W-:Y:S01]  /*8130*/  IMAD.MOV.U32 R5, RZ, RZ, R23 ;  /* 0x000000ffff057224 */ /* 0x000fe200078e0017 */
[----:B-1----:R-:W-:Y:S06]  /*8140*/  @!P1 BRA `(.L_x_171) ;  /* 0x0000000000289947 */ /* 0x002fec0003800000 */
[----:B------:R-:W-:Y:S02]  /*8150*/  ULDC UR4, c[0x0][0x64c] ;  /* 0x0001930000047ab9 */ /* 0x000fe40000000800 */
[----:B------:R-:W-:-:S05]  /*8160*/  IADD3 R5, P1, R19, UR4, RZ ;  /* 0x0000000413057c10 */ /* 0x000fca000ff3e0ff */
[----:B------:R-:W-:-:S04]  /*8170*/  IMAD.X R23, RZ, RZ, R23, P1 ;  /* 0x000000ffff177224 */ /* 0x000fc800008e0617 */
[----:B------:R-:W-:-:S04]  /*8180*/  IMAD.WIDE.U32 R6, R23, UR8, RZ ;  /* 0x0000000817067c25 */ /* 0x000fc8000f8e00ff */
[----:B------:R-:W-:-:S04]  /*8190*/  IMAD.WIDE.U32 R6, P1, R5, UR9, R6 ;  /* 0x0000000905067c25 */ /* 0x000fc8000f820006 */
[----:B------:R-:W-:-:S04]  /*81a0*/  IMAD.WIDE.U32 R4, R5, UR8, RZ ;  /* 0x0000000805047c25 */ /* 0x000fc8000f8e00ff */
[----:B------:R-:W-:Y:S01]  /*81b0*/  IMAD.MOV.U32 R4, RZ, RZ, R7 ;  /* 0x000000ffff047224 */ /* 0x000fe200078e0007 */
[----:B------:R-:W-:Y:S01]  /*81c0*/  IADD3 RZ, P3, R5, R6, RZ ;  /* 0x0000000605ff7210 */ /* 0x000fe20007f7e0ff */
[----:B------:R-:W-:-:S04]  /*81d0*/  IMAD.X R5, RZ, RZ, RZ, P1 ;  /* 0x000000ffff057224 */ /* 0x000fc800008e06ff */
[----:B------:R-:W-:-:S08]  /*81e0*/  IMAD.WIDE.U32.X R4, R23, UR9, R4, P3 ;  /* 0x0000000917047c25 */ /* 0x000fd000098e0404 */
.L_x_171:
[----:B------:R-:W-:Y:S01]  /*81f0*/  ISETP.NE.AND P1, PT, R2, 0x1, PT ;  /* 0x000000010200780c */ /* 0x000fe20003f25270 */
[----:B------:R-:W-:Y:S01]  /*8200*/  ULDC UR4, c[0x0][0x648] ;  /* 0x0001920000047ab9 */ /* 0x000fe20000000800 */
[----:B------:R-:W-:Y:S01]  /*8210*/  LOP3.LUT R20, R20, UR16, RZ, 0xc0, !PT ;  /* 0x0000001014147c12 */ /* 0x000fe2000f8ec0ff */
[----:B------:R-:W-:Y:S01]  /*8220*/  IMAD.MOV R22, RZ, RZ, -R22 ;  /* 0x000000ffff167224 */ /* 0x000fe200078e0a16 */
[----:B------:R-:W-:Y:S01]  /*8230*/  SHF.R.U64 R5, R4, UR4, R5 ;  /* 0x0000000404057c19 */ /* 0x000fe20008001205 */
[----:B------:R-:W-:Y:S01]  /*8240*/  ULDC UR4, c[0x0][0x638] ;  /* 0x00018e0000047ab9 */ /* 0x000fe20000000800 */
[----:B------:R-:W-:Y:S01]  /*8250*/  LOP3.LUT R6, R9, UR15, RZ, 0xc0, !PT ;  /* 0x0000000f09067c12 */ /* 0x000fe2000f8ec0ff */
[----:B------:R-:W-:Y:S02]  /*8260*/  ULDC UR5, c[0x0][0x610] ;  /* 0x0001840000057ab9 */ /* 0x000fe40000000800 */
[----:B------:R-:W-:Y:S02]  /*8270*/  IMAD.MOV R4, RZ, RZ, -R5 ;  /* 0x000000ffff047224 */ /* 0x000fe400078e0a05 */
[----:B------:R-:W-:-:S02]  /*8280*/  IMAD R20, R5, UR17, R20 ;  /* 0x0000001105147c24 */ /* 0x000fc4000f8e0214 */
[----:B0-----:R-:W-:Y:S02]  /*8290*/  @P1 IMAD R15, R21, R22, R14 ;  /* 0x00000016150f1224 */ /* 0x001fe400078e020e */
[----:B------:R-:W-:Y:S01]  /*82a0*/  IMAD R19, R4, UR4, R19 ;  /* 0x0000000404137c24 */ /* 0x000fe2000f8e0213 */
[----:B------:R-:W-:Y:S01]  /*82b0*/  ULDC UR4, c[0x0][0x600] ;  /* 0x0001800000047ab9 */ /* 0x000fe20000000800 */
[----:B------:R-:W-:Y:S02]  /*82c0*/  IMAD R15, R20, UR5, R15 ;  /* 0x00000005140f7c24 */ /* 0x000fe4000f8e020f */
[----:B------:R-:W-:Y:S02]  /*82d0*/  IMAD R6, R19, UR4, R6 ;  /* 0x0000000413067c24 */ /* 0x000fe4000f8e0206 */
[----:B------:R-:W-:-:S03]  /*82e0*/  IMAD.MOV.U32 R4, RZ, RZ, 0x1 ;  /* 0x00000001ff047424 */ /* 0x000fc600078e00ff */
[----:B------:R-:W-:Y:S02]  /*82f0*/  SEL R20, R6, R15, !P1 ;  /* 0x0000000f06147207 */ /* 0x000fe40004800000 */
[----:B------:R-:W-:-:S07]  /*8300*/  SEL R19, R15, R6, !P1 ;  /* 0x000000060f137207 */ /* 0x000fce0004800000 */
.L_x_169:
[----:B------:R-:W-:Y:S05]  /*8310*/  BSYNC B1 ;  /* 0x0000000000017941 */ /* 0x000fea0003800000 */
.L_x_168:
[----:B------:R-:W-:-:S13]  /*8320*/  LOP3.LUT P1, RZ, R4, 0xff, RZ, 0xc0, !PT ;  /* 0x000000ff04ff7812 */ /* 0x000fda000782c0ff */
[----:B------:R-:W-:Y:S05]  /*8330*/  @P1 BRA `(.L_x_172) ;  /* 0xfffffff4004c1947 */ /* 0x000fea000383ffff */
[----:B------:R-:W-:Y:S05]  /*8340*/  BSYNC B0 ;  /* 0x0000000000007941 */ /* 0x000fea0003800000 */
.L_x_160:
[----:B------:R-:W-:-:S03]  /*8350*/  UMOV UR4, 0xffffffff ;  /* 0xffffffff00047882 */ /* 0x000fc60000000000 */
[----:B------:R-:W-:Y:S05]  /*8360*/  BRA.DIV UR4, `(.L_x_173) ;  /* 0x00000006043c7947 */ /* 0x000fea000b800000 */
[----:B------:R-:W-:-:S13]  /*8370*/  ELECT P6, URZ, PT ;  /* 0x00000000003f782f */ /* 0x000fda00038c0000 */
.L_x_188:
[----:B------:R-:W-:Y:S04]  /*8380*/  BSSY B0, `(.L_x_174) ;  /* 0x0000034000007945 */ /* 0x000fe80003800000 */
[----:B------:R-:W-:Y:S05]  /*8390*/  @!P6 BRA `(.L_x_175) ;  /* 0x0000000000c8e947 */ /* 0x000fea0003800000 */
[----:B------:R-:W-:-:S04]  /*83a0*/  LOP3.LUT R18, R18, 0x2, RZ, 0xfc, !PT ;  /* 0x0000000212127812 */ /* 0x000fc800078efcff */
[----:B------:R-:W-:-:S13]  /*83b0*/  ISETP.NE.AND P0, PT, R18, 0x3, PT ;  /* 0x000000031200780c */ /* 0x000fda0003f05270 */
[----:B------:R-:W-:Y:S05]  /*83c0*/  @!P0 BRA `(.L_x_176) ;  /* 0x0000000000048947 */ /* 0x000fea0003800000 */
[----:B------:R-:W-:Y:S01]  /*83d0*/  BPT.TRAP 0x1 ;  /* 0x000000040000795c */ /* 0x000fe20000300000 */
.L_x_176:
[----:B------:R-:W0:Y:S01]  /*83e0*/  S2R R3, SR_CgaCtaId ;  /* 0x0000000000037919 */ /* 0x000e220000008800 */
[----:B------:R-:W-:-:S04]  /*83f0*/  MOV R2, 0x400 ;  /* 0x0000040000027802 */ /* 0x000fc80000000f00 */
[----:B0-----:R-:W-:Y:S02]  /*8400*/  LEA R3, R3, R2, 0x18 ;  /* 0x0000000203037211 */ /* 0x001fe400078ec0ff */
[----:B------:R-:W-:-:S03]  /*8410*/  SHF.L.U32 R2, R0, 0x1f, RZ ;  /* 0x0000001f00027819 */ /* 0x000fc600000006ff */
[----:B------:R-:W-:-:S04]  /*8420*/  VIADD R3, R3, 0x28 ;  /* 0x0000002803037836 */ /* 0x000fc80000000000 */
[C---:B------:R-:W-:Y:S02]  /*8430*/  IMAD R7, R12.reuse, 0x8, R3 ;  /* 0x000000080c077824 */ /* 0x040fe400078e0203 */
[----:B------:R-:W-:Y:S02]  /*8440*/  VIADD R12, R12, 0x1 ;  /* 0x000000010c0c7836 */ /* 0x000fe40000000000 */
[----:B------:R-:W0:Y:S03]  /*8450*/  SYNCS.PHASECHK.TRANS64.TRYWAIT P0, [R7+URZ], R2 ;  /* 0x00000002070075a7 */ /* 0x000e26000800017f */
[----:B------:R-:W-:-:S04]  /*8460*/  ISETP.NE.AND P1, PT, R12, 0x5, PT ;  /* 0x000000050c00780c */ /* 0x000fc80003f25270 */
[----:B------:R-:W-:Y:S02]  /*8470*/  SEL R5, RZ, 0x1, P1 ;  /* 0x00000001ff057807 */ /* 0x000fe40000800000 */
[----:B------:R-:W-:Y:S02]  /*8480*/  SEL R12, R12, RZ, P1 ;  /* 0x000000ff0c0c7207 */ /* 0x000fe40000800000 */
[----:B------:R-:W-:-:S03]  /*8490*/  LOP3.LUT R5, R0, R5, RZ, 0x3c, !PT ;  /* 0x0000000500057212 */ /* 0x000fc600078e3cff */
[----:B------:R-:W-:Y:S01]  /*84a0*/  IMAD R9, R12, 0x8, R3 ;  /* 0x000000080c097824 */ /* 0x000fe200078e0203 */
[----:B------:R-:W-:Y:S01]  /*84b0*/  SHF.L.U32 R4, R5, 0x1f, RZ ;  /* 0x0000001f05047819 */ /* 0x000fe200000006ff */
[----:B0-----:R-:W-:Y:S06]  /*84c0*/  @!P0 BRA `(.L_x_177) ;  /* 0x0000000400048947 */ /* 0x001fec0003800000 */
.L_x_189:
[----:B------:R-:W1:Y:S01]  /*84d0*/  SYNCS.PHASECHK.TRANS64.TRYWAIT P0, [R9+URZ], R4 ;  /* 0x00000004090075a7 */ /* 0x000e62000800017f */
[----:B------:R-:W-:-:S05]  /*84e0*/  VIADD R0, R12, 0x1 ;  /* 0x000000010c007836 */ /* 0x000fca0000000000 */
[----:B------:R-:W-:-:S04]  /*84f0*/  ISETP.NE.AND P1, PT, R0, 0x5, PT ;  /* 0x000000050000780c */ /* 0x000fc80003f25270 */
[----:B0-----:R-:W-:Y:S02]  /*8500*/  SEL R2, RZ, 0x1, P1 ;  /* 0x00000001ff027807 */ /* 0x001fe40000800000 */
[----:B------:R-:W-:Y:S02]  /*8510*/  SEL R0, R0, RZ, P1 ;  /* 0x000000ff00007207 */ /* 0x000fe40000800000 */
[----:B------:R-:W-:-:S03]  /*8520*/  LOP3.LUT R7, R5, R2, RZ, 0x3c, !PT ;  /* 0x0000000205077212 */ /* 0x000fc600078e3cff */
[----:B------:R-:W-:Y:S01]  /*8530*/  IMAD R6, R0, 0x8, R3 ;  /* 0x0000000800067824 */ /* 0x000fe200078e0203 */
[----:B------:R-:W-:Y:S01]  /*8540*/  SHF.L.U32 R5, R7, 0x1f, RZ ;  /* 0x0000001f07057819 */ /* 0x000fe200000006ff */
[----:B-1----:R-:W-:Y:S06]  /*8550*/  @!P0 BRA `(.L_x_178) ;  /* 0x0000000000f48947 */ /* 0x002fec0003800000 */
.L_x_190:
[----:B------:R-:W1:Y:S01]  /*8560*/  SYNCS.PHASECHK.TRANS64.TRYWAIT P0, [R6+URZ], R5 ;  /* 0x00000005060075a7 */ /* 0x000e62000800017f */
[----:B------:R-:W-:-:S05]  /*8570*/  VIADD R0, R0, 0x1 ;  /* 0x0000000100007836 */ /* 0x000fca0000000000 */
[----:B------:R-:W-:-:S04]  /*8580*/  ISETP.NE.AND P1, PT, R0, 0x5, PT ;  /* 0x000000050000780c */ /* 0x000fc80003f25270 */
[----:B------:R-:W-:Y:S02]  /*8590*/  SEL R2, RZ, 0x1, P1 ;  /* 0x00000001ff027807 */ /* 0x000fe40000800000 */
[----:B------:R-:W-:Y:S02]  /*85a0*/  SEL R0, R0, RZ, P1 ;  /* 0x000000ff00007207 */ /* 0x000fe40000800000 */
[----:B------:R-:W-:-:S03]  /*85b0*/  LOP3.LUT R7, R7, R2, RZ, 0x3c, !PT ;  /* 0x0000000207077212 */ /* 0x000fc600078e3cff */
[----:B0-----:R-:W-:Y:S01]  /*85c0*/  IMAD R9, R0, 0x8, R3 ;  /* 0x0000000800097824 */ /* 0x001fe200078e0203 */
[----:B------:R-:W-:Y:S01]  /*85d0*/  SHF.L.U32 R4, R7, 0x1f, RZ ;  /* 0x0000001f07047819 */ /* 0x000fe200000006ff */
[----:B-1----:R-:W-:Y:S06]  /*85e0*/  @!P0 BRA `(.L_x_179) ;  /* 0x0000000000e48947 */ /* 0x002fec0003800000 */
.L_x_191:
[----:B------:R-:W1:Y:S01]  /*85f0*/  SYNCS.PHASECHK.TRANS64.TRYWAIT P0, [R9+URZ], R4 ;  /* 0x00000004090075a7 */ /* 0x000e62000800017f */
[----:B------:R-:W-:-:S05]  /*8600*/  VIADD R0, R0, 0x1 ;  /* 0x0000000100007836 */ /* 0x000fca0000000000 */
[----:B------:R-:W-:-:S04]  /*8610*/  ISETP.NE.AND P1, PT, R0, 0x5, PT ;  /* 0x000000050000780c */ /* 0x000fc80003f25270 */
[----:B------:R-:W-:Y:S02]  /*8620*/  SEL R2, RZ, 0x1, P1 ;  /* 0x00000001ff027807 */ /* 0x000fe40000800000 */
[----:B------:R-:W-:Y:S02]  /*8630*/  SEL R0, R0, RZ, P1 ;  /* 0x000000ff00007207 */ /* 0x000fe40000800000 */
[----:B------:R-:W-:Y:S01]  /*8640*/  LOP3.LUT R2, R7, R2, RZ, 0x3c, !PT ;  /* 0x0000000207027212 */ /* 0x000fe200078e3cff */
[----:B-1----:R-:W-:Y:S06]  /*8650*/  @!P0 BRA `(.L_x_180) ;  /* 0x0000000000dc8947 */ /* 0x002fec0003800000 */
.L_x_192:
[----:B------:R-:W-:Y:S01]  /*8660*/  IMAD R3, R0, 0x8, R3 ;  /* 0x0000000800037824 */ /* 0x000fe200078e0203 */
[----:B------:R-:W-:-:S07]  /*8670*/  SHF.L.U32 R0, R2, 0x1f, RZ ;  /* 0x0000001f02007819 */ /* 0x000fce00000006ff */
.L_x_181:
[----:B--2---:R2:W3:Y:S02]  /*8680*/  SYNCS.PHASECHK.TRANS64.TRYWAIT P0, [R3+URZ], R0 ;  /* 0x00000000030075a7 */ /* 0x0044e4000800017f */
[----:B---3--:R-:W-:Y:S05]  /*8690*/  @!P0 NANOSLEEP.SYNCS 0x989680 ;  /* 0x009896800000895d */ /* 0x008fea0003900000 */
[----:B------:R-:W3:Y:S02]  /*86a0*/  @!P0 SYNCS.PHASECHK.TRANS64 P0, [R3+URZ], R0 ;  /* 0x00000000030085a7 */ /* 0x000ee4000800007f */
[----:B---3--:R-:W-:Y:S05]  /*86b0*/  @!P0 BRA `(.L_x_181) ;  /* 0xfffffffc00f08947 */ /* 0x008fea000383ffff */
.L_x_175:
[----:B------:R-:W-:Y:S05]  /*86c0*/  BSYNC B0 ;  /* 0x0000000000007941 */ /* 0x000fea0003800000 */
.L_x_174:
[----:B------:R-:W-:Y:S05]  /*86d0*/  EXIT ;  /* 0x000000000000794d */ /* 0x000fea0003800000 */
.L_x_17:
[----:B-1----:R1:W2:Y:S02]  /*86e0*/  SYNCS.PHASECHK.TRANS64.TRYWAIT P1, [R3+URZ], R0 ;  /* 0x00000000030075a7 */ /* 0x0022a4000802017f */
[----:B--2---:R-:W-:Y:S05]  /*86f0*/  @!P1 NANOSLEEP.SYNCS 0x989680 ;  /* 0x009896800000995d */ /* 0x004fea0003900000 */
[----:B------:R-:W2:Y:S02]  /*8700*/  @!P1 SYNCS.PHASECHK.TRANS64 P1, [R3+URZ], R0 ;  /* 0x00000000030095a7 */ /* 0x000ea4000802007f */
[----:B--2---:R-:W-:Y:S05]  /*8710*/  @!P1 BRA `(.L_x_17) ;  /* 0xfffffffc00f09947 */ /* 0x004fea000383ffff */
[----:B------:R-:W-:Y:S05]  /*8720*/  BRA `(.L_x_16) ;  /* 0xffffff8c00707947 */ /* 0x000fea000383ffff */
.L_x_22:
[----:B-1----:R-:W-:-:S04]  /*8730*/  IMAD.U32 R4, RZ, RZ, UR4 ;  /* 0x00000004ff047e24 */ /* 0x002fc8000f8e00ff */
[----:B------:R1:W2:Y:S03]  /*8740*/  SYNCS.PHASECHK.TRANS64.TRYWAIT P1, [R4+URZ], R3 ;  /* 0x00000003040075a7 */ /* 0x0002a6000802017f */
[----:B--2---:R-:W-:Y:S05]  /*8750*/  @!P1 NANOSLEEP.SYNCS 0x989680 ;  /* 0x009896800000995d */ /* 0x004fea0003900000 */
[----:B------:R-:W2:Y:S02]  /*8760*/  @!P1 SYNCS.PHASECHK.TRANS64 P1, [R4+URZ], R3 ;  /* 0x00000003040095a7 */ /* 0x000ea4000802007f */
[----:B--2---:R-:W-:Y:S05]  /*8770*/  @!P1 BRA `(.L_x_22) ;  /* 0xfffffffc00ec9947 */ /* 0x004fea000383ffff */
[----:B------:R-:W-:Y:S05]  /*8780*/  BRA `(.L_x_21) ;  /* 0xffffff9000347947 */ /* 0x000fea000383ffff */
.L_x_161:
[----:B------:R-:W-:Y:S01]  /*8790*/  BSSY B1, `(.L_x_182) ;  /* 0x0000006000017945 */ /* 0x000fe20003800000 */
[----:B------:R-:W-:-:S07]  /*87a0*/  IMAD.MOV.U32 R15, RZ, RZ, -0x1 ;  /* 0xffffffffff0f7424 */ /* 0x000fce00078e00ff */
[----:B------:R-:W-:Y:S05]  /*87b0*/  WARPSYNC.COLLECTIVE R15, `(.L_x_183) ;  /* 0x000000000f0c7348 */ /* 0x000fea0003c00000 */
[----:B------:R-:W-:Y:S02]  /*87c0*/  ELECT P6, UR62, PT ;  /* 0x00000000003e782f */ /* 0x000fe400038c0000 */
[----:B------:R-:W-:Y:S01]  /*87d0*/  MOV R14, UR62 ;  /* 0x0000003e000e7c02 */ /* 0x000fe20008000f00 */
[----:B------:R-:W-:Y:S10]  /*87e0*/  ENDCOLLECTIVE ;  /* 0x000000000000791b */ /* 0x000ff40003800000 */
.L_x_183:
[----:B------:R-:W-:Y:S05]  /*87f0*/  BSYNC B1 ;  /* 0x0000000000017941 */ /* 0x000fea0003800000 */
.L_x_182:
[----:B------:R-:W-:Y:S05]  /*8800*/  BRA `(.L_x_184) ;  /* 0xfffffff000247947 */ /* 0x000fea000383ffff */
.L_x_164:
[----:B0-----:R0:W1:Y:S02]  /*8810*/  SYNCS.PHASECHK.TRANS64.TRYWAIT P1, [R14+URZ+0x28], R7 ;  /* 0x000028070e0075a7 */ /* 0x001064000802017f */
[----:B-1----:R-:W-:Y:S05]  /*8820*/  @!P1 NANOSLEEP.SYNCS 0x989680 ;  /* 0x009896800000995d */ /* 0x002fea0003900000 */
[----:B------:R-:W1:Y:S02]  /*8830*/  @!P1 SYNCS.PHASECHK.TRANS64 P1, [R14+URZ+0x28], R7 ;  /* 0x000028070e0095a7 */ /* 0x000e64000802007f */
[----:B-1----:R-:W-:Y:S05]  /*8840*/  @!P1 BRA `(.L_x_164) ;  /* 0xfffffffc00f09947 */ /* 0x002fea000383ffff */
[----:B------:R-:W-:Y:S05]  /*8850*/  BRA `(.L_x_185) ;  /* 0xfffffff000587947 */ /* 0x000fea000383ffff */
.L_x_173:
[----:B------:R-:W-:Y:S01]  /*8860*/  BSSY B0, `(.L_x_186) ;  /* 0x0000006000007945 */ /* 0x000fe20003800000 */
[----:B------:R-:W-:-:S07]  /*8870*/  IMAD.MOV.U32 R15, RZ, RZ, -0x1 ;  /* 0xffffffffff0f7424 */ /* 0x000fce00078e00ff */
[----:B------:R-:W-:Y:S05]  /*8880*/  WARPSYNC.COLLECTIVE R15, `(.L_x_187) ;  /* 0x000000000f0c7348 */ /* 0x000fea0003c00000 */
[----:B------:R-:W-:Y:S02]  /*8890*/  ELECT P6, UR62, PT ;  /* 0x00000000003e782f */ /* 0x000fe400038c0000 */
[----:B------:R-:W-:Y:S01]  /*88a0*/  MOV R14, UR62 ;  /* 0x0000003e000e7c02 */ /* 0x000fe20008000f00 */
[----:B------:R-:W-:Y:S10]  /*88b0*/  ENDCOLLECTIVE ;  /* 0x000000000000791b */ /* 0x000ff40003800000 */
.L_x_187:
[----:B------:R-:W-:Y:S05]  /*88c0*/  BSYNC B0 ;  /* 0x0000000000007941 */ /* 0x000fea0003800000 */
.L_x_186:
[----:B------:R-:W-:Y:S05]  /*88d0*/  BRA `(.L_x_188) ;  /* 0xfffffff800a87947 */ /* 0x000fea000383ffff */
.L_x_177:
[----:B0-----:R0:W1:Y:S02]  /*88e0*/  SYNCS.PHASECHK.TRANS64.TRYWAIT P0, [R7+URZ], R2 ;  /* 0x00000002070075a7 */ /* 0x001064000800017f */
[----:B-1----:R-:W-:Y:S05]  /*88f0*/  @!P0 NANOSLEEP.SYNCS 0x989680 ;  /* 0x009896800000895d */ /* 0x002fea0003900000 */
[----:B------:R-:W1:Y:S02]  /*8900*/  @!P0 SYNCS.PHASECHK.TRANS64 P0, [R7+URZ], R2 ;  /* 0x00000002070085a7 */ /* 0x000e64000800007f */
[----:B-1----:R-:W-:Y:S05]  /*8910*/  @!P0 BRA `(.L_x_177) ;  /* 0xfffffffc00f08947 */ /* 0x002fea000383ffff */
[----:B------:R-:W-:Y:S05]  /*8920*/  BRA `(.L_x_189) ;  /* 0xfffffff800e87947 */ /* 0x000fea000383ffff */
.L_x_178:
[----:B0-----:R0:W1:Y:S02]  /*8930*/  SYNCS.PHASECHK.TRANS64.TRYWAIT P0, [R9+URZ], R4 ;  /* 0x00000004090075a7 */ /* 0x001064000800017f */
[----:B-1----:R-:W-:Y:S05]  /*8940*/  @!P0 NANOSLEEP.SYNCS 0x989680 ;  /* 0x009896800000895d */ /* 0x002fea0003900000 */
[----:B------:R-:W1:Y:S02]  /*8950*/  @!P0 SYNCS.PHASECHK.TRANS64 P0, [R9+URZ], R4 ;  /* 0x00000004090085a7 */ /* 0x000e64000800007f */
[----:B-1----:R-:W-:Y:S05]  /*8960*/  @!P0 BRA `(.L_x_178) ;  /* 0xfffffffc00f08947 */ /* 0x002fea000383ffff */
[----:B------:R-:W-:Y:S05]  /*8970*/  BRA `(.L_x_190) ;  /* 0xfffffff800f87947 */ /* 0x000fea000383ffff */
.L_x_179:
[----:B0-----:R0:W1:Y:S02]  /*8980*/  SYNCS.PHASECHK.TRANS64.TRYWAIT P0, [R6+URZ], R5 ;  /* 0x00000005060075a7 */ /* 0x001064000800017f */
[----:B-1----:R-:W-:Y:S05]  /*8990*/  @!P0 NANOSLEEP.SYNCS 0x989680 ;  /* 0x009896800000895d */ /* 0x002fea0003900000 */
[----:B------:R-:W1:Y:S02]  /*89a0*/  @!P0 SYNCS.PHASECHK.TRANS64 P0, [R6+URZ], R5 ;  /* 0x00000005060085a7 */ /* 0x000e64000800007f */
[----:B-1----:R-:W-:Y:S05]  /*89b0*/  @!P0 BRA `(.L_x_179) ;  /* 0xfffffffc00f08947 */ /* 0x002fea000383ffff */
[----:B------:R-:W-:Y:S05]  /*89c0*/  BRA `(.L_x_191) ;  /* 0xfffffffc00087947 */ /* 0x000fea000383ffff */
.L_x_180:
[----:B-1----:R1:W2:Y:S02]  /*89d0*/  SYNCS.PHASECHK.TRANS64.TRYWAIT P0, [R9+URZ], R4 ;  /* 0x00000004090075a7 */ /* 0x0022a4000800017f */
[----:B--2---:R-:W-:Y:S05]  /*89e0*/  @!P0 NANOSLEEP.SYNCS 0x989680 ;  /* 0x009896800000895d */ /* 0x004fea0003900000 */
[----:B------:R-:W2:Y:S02]  /*89f0*/  @!P0 SYNCS.PHASECHK.TRANS64 P0, [R9+URZ], R4 ;  /* 0x00000004090085a7 */ /* 0x000ea4000800007f */
[----:B--2---:R-:W-:Y:S05]  /*8a00*/  @!P0 BRA `(.L_x_180) ;  /* 0xfffffffc00f08947 */ /* 0x004fea000383ffff */
[----:B------:R-:W-:Y:S05]  /*8a10*/  BRA `(.L_x_192) ;  /* 0xfffffffc00107947 */ /* 0x000fea000383ffff */
.L_x_193:
[----:B------:R-:W-:-:S00]  /*8a20*/  BRA `(.L_x_193) ;  /* 0xfffffffc00fc7947 */ /* 0x000fc0000383ffff */
[----:B------:R-:W-:-:S00]  /*8a30*/  NOP ;  /* 0x0000000000007918 */ /* 0x000fc00000000000 */
        /* <DEDUP_REMOVED lines=12> */
.L_x_194:


//--------------------- .nv.global.init           --------------------------
	.section	.nv.global.init,"aw",@progbits
.nv.global.init:
	.type		$str$22,@object
	.size		$str$22,($str$23 - $str$22)
$str$22:
        /*0000*/ 	.byte	0x6b, 0x5f, 0x74, 0x69, 0x6c, 0x65, 0x5f, 0x63, 0x6f, 0x75, 0x6e, 0x74, 0x20, 0x3e, 0x3d, 0x20
        /*0010*/ 	.byte	0x31, 0x00
	.type		$str$23,@object
	.size		$str$23,(__unnamed_1 - $str$23)
$str$23:
        /*0012*/ 	.byte	0x2f, 0x74, 0x6d, 0x70, 0x2f, 0x63, 0x75, 0x74, 0x6c, 0x61, 0x73, 0x73, 0x5f, 0x73, 0x77, 0x65
        /*0022*/ 	.byte	0x65, 0x70, 0x5f, 0x73, 0x72, 0x63, 0x2f, 0x69, 0x6e, 0x63, 0x6c, 0x75, 0x64, 0x65, 0x2f, 0x63
        /*0032*/ 	.byte	0x75, 0x74, 0x6c, 0x61, 0x73, 0x73, 0x2f, 0x67, 0x65, 0x6d, 0x6d, 0x2f, 0x63, 0x6f, 0x6c, 0x6c
        /*0042*/ 	.byte	0x65, 0x63, 0x74, 0x69, 0x76, 0x65, 0x2f, 0x73, 0x6d, 0x39, 0x30, 0x5f, 0x6d, 0x6d, 0x61, 0x5f
        /*0052*/ 	.byte	0x74, 0x6d, 0x61, 0x5f, 0x67, 0x6d, 0x6d, 0x61, 0x5f, 0x73, 0x73, 0x5f, 0x77, 0x61, 0x72, 0x70
        /*0062*/ 	.byte	0x73, 0x70, 0x65, 0x63, 0x69, 0x61, 0x6c, 0x69, 0x7a, 0x65, 0x64, 0x2e, 0x68, 0x70, 0x70, 0x00
	.type		__unnamed_1,@object
	.size		__unnamed_1,(.L_0 - __unnamed_1)
__unnamed_1:
        /*0072*/ 	.byte	0x76, 0x6f, 0x69, 0x64, 0x20, 0x63, 0x75, 0x74, 0x6c, 0x61, 0x73, 0x73, 0x3a, 0x3a, 0x67, 0x65
        /* <DEDUP_REMOVED lines=179> */
        /*0bb2*/ 	.byte	0x64, 0x65, 0x6e, 0x74, 0x69, 0x74, 0x79, 0x5d, 0x00
.L_0:


//--------------------- .nv.shared._ZN7cutlass13device_kernelINS_4gemm6kernel13GemmUniversalIN4cute5tupleIJiiiiEEENS1_10collective13CollectiveMmaINS1_34MainloopSm90TmaGmmaWarpSpecializedILi5ENS5_IJNS4_1CILi1EEESB_SB_EEENS1_35KernelTmaWarpSpecializedCooperativeEEENS5_IJNSA_ILi256EEENSA_ILi64EEENSA_ILi32EEEEEENS_6half_tENS5_IJlSB_lEEESJ_SK_NS4_8TiledMMAINS4_8MMA_AtomIJNS4_4SM904GMMA25MMA_64x64x16_F32F16F16_SSILNSO_5MajorE0ELSQ_0ELNSO_7ScaleInE1ELSR_1EEEEEENS4_6LayoutINS5_IJNSA_ILi2EEESB_SB_EEENS5_IJSB_NSA_ILi0EEESX_EEEEENS5_IJNS4_10UnderscoreES10_S10_EEEEENS4_13SM90_TMA_LOADENS4_14ComposedLayoutINS4_7SwizzleILi2ELi4ELi3EEENS4_18smem_ptr_flag_bitsILi16EEENSU_INS5_IJNSA_ILi8EEESH_EEENS5_IJSH_SB_EEEEEEEvNS4_8identityES13_S1D_vS1E_EENS_8epilogue10collective6detail29Sm90TmaWarpSpecializedAdapterINS1H_15DefaultEpilogueISJ_SK_SK_NS1G_6thread17LinearCombinationISJ_Li1EffLNS1L_9ScaleType4KindE0ELNS_15FloatRoundStyleE2ESJ_EENS1_15EpilogueDefaultEEEEEvvEEEEvNT_6ParamsE --------------------------
	.section	.nv.shared._ZN7cutlass13device_kernelINS_4gemm6kernel13GemmUniversalIN4cute5tupleIJiiiiEEENS1_10collective13CollectiveMmaINS1_34MainloopSm90TmaGmmaWarpSpecializedILi5ENS5_IJNS4_1CILi1EEESB_SB_EEENS1_35KernelTmaWarpSpecializedCooperativeEEENS5_IJNSA_ILi256EEENSA_ILi64EEENSA_ILi32EEEEEENS_6half_tENS5_IJlSB_lEEESJ_SK_NS4_8TiledMMAINS4_8MMA_AtomIJNS4_4SM904GMMA25MMA_64x64x16_F32F16F16_SSILNSO_5MajorE0ELSQ_0ELNSO_7ScaleInE1ELSR_1EEEEEENS4_6LayoutINS5_IJNSA_ILi2EEESB_SB_EEENS5_IJSB_NSA_ILi0EEESX_EEEEENS5_IJNS4_10UnderscoreES10_S10_EEEEENS4_13SM90_TMA_LOADENS4_14ComposedLayoutINS4_7SwizzleILi2ELi4ELi3EEENS4_18smem_ptr_flag_bitsILi16EEENSU_INS5_IJNSA_ILi8EEESH_EEENS5_IJSH_SB_EEEEEEEvNS4_8identityES13_S1D_vS1E_EENS_8epilogue10collective6detail29Sm90TmaWarpSpecializedAdapterINS1H_15DefaultEpilogueISJ_SK_SK_NS1G_6thread17LinearCombinationISJ_Li1EffLNS1L_9ScaleType4KindE0ELNS_15FloatRoundStyleE2ESJ_EENS1_15EpilogueDefaultEEEEEvvEEEEvNT_6ParamsE,"aw",@nobits
	.sectionflags	@""
	.align	16
	.zero		1024


//--------------------- .nv.shared.reserved.0     --------------------------
	.section	.nv.shared.reserved.0,"aw",@nobits
	.weak		__nv_reservedSMEM_offset_0_alias
	.size		__nv_reservedSMEM_offset_0_alias, 0, 0
	.other		__nv_reservedSMEM_offset_0_alias,@"STO_CUDA_RESERVED_SHARED STV_DEFAULT"
__nv_reservedSMEM_offset_0_alias:
	.zero		0


//--------------------- .nv.global                --------------------------
	.section	.nv.global,"aw",@nobits
.nv.global:
	.type		_ZN39_INTERNAL_61a71130_4_k_cu_af92cc9c_32474cute1_E,@object
	.size		_ZN39_INTERNAL_61a71130_4_k_cu_af92cc9c_32474cute1_E,(_ZN39_INTERNAL_61a71130_4_k_cu_af92cc9c_32474cuda3std3__45__cpo6cbeginE - _ZN39_INTERNAL_61a71130_4_k_cu_af92cc9c_32474cute1_E)
_ZN39_INTERNAL_61a71130_4_k_cu_af92cc9c_32474cute1_E:
	.zero		1
	.type		_ZN39_INTERNAL_61a71130_4_k_cu_af92cc9c_32474cuda3std3__45__cpo6cbeginE,@object
	.size		_ZN39_INTERNAL_61a71130_4_k_cu_af92cc9c_32474cuda3std3__45__cpo6cbeginE,(_ZN39_INTERNAL_61a71130_4_k_cu_af92cc9c_32474cuda3std3__48in_placeE - _ZN39_INTERNAL_61a71130_4_k_cu_af92cc9c_32474cuda3std3__45__cpo6cbeginE)
_ZN39_INTERNAL_61a71130_4_k_cu_af92cc9c_32474cuda3std3__45__cpo6cbeginE:
	.zero		1
	.type		_ZN39_INTERNAL_61a71130_4_k_cu_af92cc9c_32474cuda3std3__48in_placeE,@object
	.size		_ZN39_INTERNAL_61a71130_4_k_cu_af92cc9c_32474cuda3std3__48in_placeE,(_ZN39_INTERNAL_61a71130_4_k_cu_af92cc9c_32474cuda3std6ranges3__45__cpo9iter_moveE - _ZN39_INTERNAL_61a71130_4_k_cu_af92cc9c_32474cuda3std3__48in_placeE)
_ZN39_INTERNAL_61a71130_4_k_cu_af92cc9c_32474cuda3std3__48in_placeE:
	.zero		1
	.type		_ZN39_INTERNAL_61a71130_4_k_cu_af92cc9c_32474cuda3std6ranges3__45__cpo9iter_moveE,@object
	.size		_ZN39_INTERNAL_61a71130_4_k_cu_af92cc9c_32474cuda3std6ranges3__45__cpo9iter_moveE,(_ZN39_INTERNAL_61a71130_4_k_cu_af92cc9c_32474cuda3std3__45__cpo5beginE - _ZN39_INTERNAL_61a71130_4_k_cu_af92cc9c_32474cuda3std6ranges3__45__cpo9iter_moveE)
_ZN39_INTERNAL_61a71130_4_k_cu_af92cc9c_32474cuda3std6ranges3__45__cpo9iter_moveE:
	.zero		1
	.type		_ZN39_INTERNAL_61a71130_4_k_cu_af92cc9c_32474cuda3std3__45__cpo5beginE,@object
	.size		_ZN39_INTERNAL_61a71130_4_k_cu_af92cc9c_32474cuda3std3__45__cpo5beginE,(_ZN39_INTERNAL_61a71130_4_k_cu_af92cc9c_32474cuda3std3__441_GLOBAL__N__61a71130_4_k_cu_af92cc9c_32476ignoreE - _ZN39_INTERNAL_61a71130_4_k_cu_af92cc9c_32474cuda3std3__45__cpo5beginE)
_ZN39_INTERNAL_61a71130_4_k_cu_af92cc9c_32474cuda3std3__45__cpo5beginE:
	.zero		1
	.type		_ZN39_INTERNAL_61a71130_4_k_cu_af92cc9c_32474cuda3std3__441_GLOBAL__N__61a71130_4_k_cu_af92cc9c_32476ignoreE,@object
	.size		_ZN39_INTERNAL_61a71130_4_k_cu_af92cc9c_32474cuda3std3__441_GLOBAL__N__61a71130_4_k_cu_af92cc9c_32476ignoreE,(_ZN39_INTERNAL_61a71130_4_k_cu_af92cc9c_32474cute7productE - _ZN39_INTERNAL_61a71130_4_k_cu_af92cc9c_32474cuda3std3__441_GLOBAL__N__61a71130_4_k_cu_af92cc9c_32476ignoreE)
_ZN39_INTERNAL_61a71130_4_k_cu_af92cc9c_32474cuda3std3__441_GLOBAL__N__61a71130_4_k_cu_af92cc9c_32476ignoreE:
	.zero		1
	.type		_ZN39_INTERNAL_61a71130_4_k_cu_af92cc9c_32474cute7productE,@object
	.size		_ZN39_INTERNAL_61a71130_4_k_cu_af92cc9c_32474cute7productE,(_ZN39_INTERNAL_61a71130_4_k_cu_af92cc9c_32474cuda3std3__45__cpo3endE - _ZN39_INTERNAL_61a71130_4_k_cu_af92cc9c_32474cute7productE)
_ZN39_INTERNAL_61a71130_4_k_cu_af92cc9c_32474cute7productE:
	.zero		1
	.type		_ZN39_INTERNAL_61a71130_4_k_cu_af92cc9c_32474cuda3std3__45__cpo3endE,@object
	.size		_ZN39_INTERNAL_61a71130_4_k_cu_af92cc9c_32474cuda3std3__45__cpo3endE,(_ZN39_INTERNAL_61a71130_4_k_cu_af92cc9c_32474cuda3std3__419piecewise_constructE - _ZN39_INTERNAL_61a71130_4_k_cu_af92cc9c_32474cuda3std3__45__cpo3endE)
_ZN39_INTERNAL_61a71130_4_k_cu_af92cc9c_32474cuda3std3__45__cpo3endE:
	.zero		1
	.type		_ZN39_INTERNAL_61a71130_4_k_cu_af92cc9c_32474cuda3std3__419piecewise_constructE,@object
	.size		_ZN39_INTERNAL_61a71130_4_k_cu_af92cc9c_32474cuda3std3__419piecewise_constructE,(_ZN39_INTERNAL_61a71130_4_k_cu_af92cc9c_32474cuda3std3__45__cpo4cendE - _ZN39_INTERNAL_61a71130_4_k_cu_af92cc9c_32474cuda3std3__419piecewise_constructE)
_ZN39_INTERNAL_61a71130_4_k_cu_af92cc9c_32474cuda3std3__419piecewise_constructE:
	.zero		1
	.type		_ZN39_INTERNAL_61a71130_4_k_cu_af92cc9c_32474cuda3std3__45__cpo4cendE,@object
	.size		_ZN39_INTERNAL_61a71130_4_k_cu_af92cc9c_32474cuda3std3__45__cpo4cendE,(_ZN39_INTERNAL_61a71130_4_k_cu_af92cc9c_32474cuda3std6ranges3__45__cpo4swapE - _ZN39_INTERNAL_61a71130_4_k_cu_af92cc9c_32474cuda3std3__45__cpo4cendE)
_ZN39_INTERNAL_61a71130_4_k_cu_af92cc9c_32474cuda3std3__45__cpo4cendE:
	.zero		1
	.type		_ZN39_INTERNAL_61a71130_4_k_cu_af92cc9c_32474cuda3std6ranges3__45__cpo4swapE,@object
	.size		_ZN39_INTERNAL_61a71130_4_k_cu_af92cc9c_32474cuda3std6ranges3__45__cpo4swapE,(.L_8 - _ZN39_INTERNAL_61a71130_4_k_cu_af92cc9c_32474cuda3std6ranges3__45__cpo4swapE)
_ZN39_INTERNAL_61a71130_4_k_cu_af92cc9c_32474cuda3std6ranges3__45__cpo4swapE:
	.zero		1
.L_8:


//--------------------- .nv.constant0._ZN7cutlass13device_kernelINS_4gemm6kernel13GemmUniversalIN4cute5tupleIJiiiiEEENS1_10collective13CollectiveMmaINS1_34MainloopSm90TmaGmmaWarpSpecializedILi5ENS5_IJNS4_1CILi1EEESB_SB_EEENS1_35KernelTmaWarpSpecializedCooperativeEEENS5_IJNSA_ILi256EEENSA_ILi64EEENSA_ILi32EEEEEENS_6half_tENS5_IJlSB_lEEESJ_SK_NS4_8TiledMMAINS4_8MMA_AtomIJNS4_4SM904GMMA25MMA_64x64x16_F32F16F16_SSILNSO_5MajorE0ELSQ_0ELNSO_7ScaleInE1ELSR_1EEEEEENS4_6LayoutINS5_IJNSA_ILi2EEESB_SB_EEENS5_IJSB_NSA_ILi0EEESX_EEEEENS5_IJNS4_10UnderscoreES10_S10_EEEEENS4_13SM90_TMA_LOADENS4_14ComposedLayoutINS4_7SwizzleILi2ELi4ELi3EEENS4_18smem_ptr_flag_bitsILi16EEENSU_INS5_IJNSA_ILi8EEESH_EEENS5_IJSH_SB_EEEEEEEvNS4_8identityES13_S1D_vS1E_EENS_8epilogue10collective6detail29Sm90TmaWarpSpecializedAdapterINS1H_15DefaultEpilogueISJ_SK_SK_NS1G_6thread17LinearCombinationISJ_Li1EffLNS1L_9ScaleType4KindE0ELNS_15FloatRoundStyleE2ESJ_EENS1_15EpilogueDefaultEEEEEvvEEEEvNT_6ParamsE --------------------------
	.section	.nv.constant0._ZN7cutlass13device_kernelINS_4gemm6kernel13GemmUniversalIN4cute5tupleIJiiiiEEENS1_10collective13CollectiveMmaINS1_34MainloopSm90TmaGmmaWarpSpecializedILi5ENS5_IJNS4_1CILi1EEESB_SB_EEENS1_35KernelTmaWarpSpecializedCooperativeEEENS5_IJNSA_ILi256EEENSA_ILi64EEENSA_ILi32EEEEEENS_6half_tENS5_IJlSB_lEEESJ_SK_NS4_8TiledMMAINS4_8MMA_AtomIJNS4_4SM904GMMA25MMA_64x64x16_F32F16F16_SSILNSO_5MajorE0ELSQ_0ELNSO_7ScaleInE1ELSR_1EEEEEENS4_6LayoutINS5_IJNSA_ILi2EEESB_SB_EEENS5_IJSB_NSA_ILi0EEESX_EEEEENS5_IJNS4_10UnderscoreES10_S10_EEEEENS4_13SM90_TMA_LOADENS4_14ComposedLayoutINS4_7SwizzleILi2ELi4ELi3EEENS4_18smem_ptr_flag_bitsILi16EEENSU_INS5_IJNSA_ILi8EEESH_EEENS5_IJSH_SB_EEEEEEEvNS4_8identityES13_S1D_vS1E_EENS_8epilogue10collective6detail29Sm90TmaWarpSpecializedAdapterINS1H_15DefaultEpilogueISJ_SK_SK_NS1G_6thread17LinearCombinationISJ_Li1EffLNS1L_9ScaleType4KindE0ELNS_15FloatRoundStyleE2ESJ_EENS1_15EpilogueDefaultEEEEEvvEEEEvNT_6ParamsE,"a",@progbits
	.sectionflags	@""
	.align	4
.nv.constant0._ZN7cutlass13device_kernelINS_4gemm6kernel13GemmUniversalIN4cute5tupleIJiiiiEEENS1_10collective13CollectiveMmaINS1_34MainloopSm90TmaGmmaWarpSpecializedILi5ENS5_IJNS4_1CILi1EEESB_SB_EEENS1_35KernelTmaWarpSpecializedCooperativeEEENS5_IJNSA_ILi256EEENSA_ILi64EEENSA_ILi32EEEEEENS_6half_tENS5_IJlSB_lEEESJ_SK_NS4_8TiledMMAINS4_8MMA_AtomIJNS4_4SM904GMMA25MMA_64x64x16_F32F16F16_SSILNSO_5MajorE0ELSQ_0ELNSO_7ScaleInE1ELSR_1EEEEEENS4_6LayoutINS5_IJNSA_ILi2EEESB_SB_EEENS5_IJSB_NSA_ILi0EEESX_EEEEENS5_IJNS4_10UnderscoreES10_S10_EEEEENS4_13SM90_TMA_LOADENS4_14ComposedLayoutINS4_7SwizzleILi2ELi4ELi3EEENS4_18smem_ptr_flag_bitsILi16EEENSU_INS5_IJNSA_ILi8EEESH_EEENS5_IJSH_SB_EEEEEEEvNS4_8identityES13_S1D_vS1E_EENS_8epilogue10collective6detail29Sm90TmaWarpSpecializedAdapterINS1H_15DefaultEpilogueISJ_SK_SK_NS1G_6thread17LinearCombinationISJ_Li1EffLNS1L_9ScaleType4KindE0ELNS_15FloatRoundStyleE2ESJ_EENS1_15EpilogueDefaultEEEEEvvEEEEvNT_6ParamsE:
	.zero		1664


//--------------------- SYMBOLS --------------------------

	.type		.nv.reservedSmem.offset0,@object
	.size		.nv.reservedSmem.offset0,0x4
	.type		__assertfail,@function
